//
// Generated by NVIDIA NVVM Compiler
//
// Compiler Build ID: CL-36424714
// Cuda compilation tools, release 13.0, V13.0.88
// Based on NVVM 20.0.0
//

.version 9.0
.target sm_100
.address_size 64

	// .globl	_Z16fillMatrixKernelPfiiffm
.global .align 4 .b8 precalc_xorwow_matrix[102400];
.global .align 4 .b8 precalc_xorwow_offset_matrix[102400];
.global .align 4 .b8 mrg32k3aM1[2304];
.global .align 4 .b8 mrg32k3aM2[2304];
.global .align 4 .b8 mrg32k3aM1SubSeq[2016];
.global .align 4 .b8 mrg32k3aM2SubSeq[2016];
.global .align 4 .b8 mrg32k3aM1Seq[2304];
.global .align 4 .b8 mrg32k3aM2Seq[2304];
.const .align 8 .b8 __cr_lgamma_table[72];

.visible .entry _Z16fillMatrixKernelPfiiffm(
	.param .u64 .ptr .align 1 _Z16fillMatrixKernelPfiiffm_param_0,
	.param .u32 _Z16fillMatrixKernelPfiiffm_param_1,
	.param .u32 _Z16fillMatrixKernelPfiiffm_param_2,
	.param .f32 _Z16fillMatrixKernelPfiiffm_param_3,
	.param .f32 _Z16fillMatrixKernelPfiiffm_param_4,
	.param .u64 _Z16fillMatrixKernelPfiiffm_param_5
)
{
	.local .align 8 .b8 	__local_depot0[48];
	.reg .b64 	%SP;
	.reg .b64 	%SPL;
	.reg .pred 	%p<67>;
	.reg .b32 	%r<1220>;
	.reg .b32 	%f<33>;
	.reg .b64 	%rd<28>;

	mov.u64 	%SPL, __local_depot0;
	ld.param.u64 	%rd10, [_Z16fillMatrixKernelPfiiffm_param_0];
	ld.param.u32 	%r545, [_Z16fillMatrixKernelPfiiffm_param_1];
	ld.param.u32 	%r546, [_Z16fillMatrixKernelPfiiffm_param_2];
	ld.param.f32 	%f1, [_Z16fillMatrixKernelPfiiffm_param_3];
	ld.param.f32 	%f2, [_Z16fillMatrixKernelPfiiffm_param_4];
	ld.param.u64 	%rd11, [_Z16fillMatrixKernelPfiiffm_param_5];
	mov.u32 	%r547, %ctaid.x;
	mov.u32 	%r548, %ntid.x;
	mov.u32 	%r549, %tid.x;
	mad.lo.s32 	%r1, %r547, %r548, %r549;
	mul.lo.s32 	%r550, %r546, %r545;
	setp.ge.s32 	%p1, %r1, %r550;
	@%p1 bra 	$L__BB0_117;
	add.u64 	%rd1, %SPL, 0;
	cvt.s64.s32 	%rd2, %r1;
	cvt.u32.u64 	%r551, %rd11;
	xor.b32  	%r552, %r551, -1429050551;
	mul.lo.s32 	%r553, %r552, 1099087573;
	{ .reg .b32 tmp; mov.b64 {tmp, %r554}, %rd11; }
	xor.b32  	%r555, %r554, -136515619;
	mul.lo.s32 	%r556, %r555, -1703105765;
	add.s32 	%r557, %r553, %r556;
	add.s32 	%r2, %r557, 6615241;
	add.s32 	%r954, %r553, 123456789;
	st.local.v2.u32 	[%rd1], {%r2, %r954};
	xor.b32  	%r953, %r553, 362436069;
	add.s32 	%r558, %r556, 521288629;
	st.local.v2.u32 	[%rd1+8], {%r953, %r558};
	xor.b32  	%r559, %r556, 88675123;
	add.s32 	%r950, %r553, 5783321;
	st.local.v2.u32 	[%rd1+16], {%r559, %r950};
	setp.eq.s32 	%p2, %r1, 0;
	@%p2 bra 	$L__BB0_116;
	mov.b32 	%r937, 0;
	mov.u64 	%rd27, %rd2;
$L__BB0_3:
	mov.u64 	%rd3, %rd27;
	and.b64  	%rd4, %rd3, 3;
	setp.eq.s64 	%p3, %rd4, 0;
	@%p3 bra 	$L__BB0_115;
	mul.wide.u32 	%rd13, %r937, 3200;
	mov.u64 	%rd14, precalc_xorwow_matrix;
	add.s64 	%rd5, %rd14, %rd13;
	mov.b32 	%r950, 0;
	mov.u32 	%r951, %r950;
	mov.u32 	%r952, %r950;
	mov.u32 	%r953, %r950;
	mov.u32 	%r954, %r950;
	mov.u32 	%r943, %r950;
$L__BB0_5:
	mul.wide.u32 	%rd15, %r943, 4;
	add.s64 	%rd16, %rd1, %rd15;
	ld.local.u32 	%r16, [%rd16+4];
	shl.b32 	%r17, %r943, 5;
	mov.b32 	%r949, 0;
$L__BB0_6:
	.pragma "nounroll";
	shr.u32 	%r563, %r16, %r949;
	and.b32  	%r564, %r563, 1;
	setp.eq.b32 	%p4, %r564, 1;
	not.pred 	%p5, %p4;
	add.s32 	%r565, %r17, %r949;
	mul.lo.s32 	%r566, %r565, 5;
	mul.wide.u32 	%rd17, %r566, 4;
	add.s64 	%rd6, %rd5, %rd17;
	@%p5 bra 	$L__BB0_8;
	ld.global.u32 	%r567, [%rd6];
	xor.b32  	%r954, %r954, %r567;
	ld.global.u32 	%r568, [%rd6+4];
	xor.b32  	%r953, %r953, %r568;
	ld.global.u32 	%r569, [%rd6+8];
	xor.b32  	%r952, %r952, %r569;
	ld.global.u32 	%r570, [%rd6+12];
	xor.b32  	%r951, %r951, %r570;
	ld.global.u32 	%r571, [%rd6+16];
	xor.b32  	%r950, %r950, %r571;
$L__BB0_8:
	and.b32  	%r573, %r563, 2;
	setp.eq.s32 	%p6, %r573, 0;
	@%p6 bra 	$L__BB0_10;
	ld.global.u32 	%r574, [%rd6+20];
	xor.b32  	%r954, %r954, %r574;
	ld.global.u32 	%r575, [%rd6+24];
	xor.b32  	%r953, %r953, %r575;
	ld.global.u32 	%r576, [%rd6+28];
	xor.b32  	%r952, %r952, %r576;
	ld.global.u32 	%r577, [%rd6+32];
	xor.b32  	%r951, %r951, %r577;
	ld.global.u32 	%r578, [%rd6+36];
	xor.b32  	%r950, %r950, %r578;
$L__BB0_10:
	and.b32  	%r580, %r563, 4;
	setp.eq.s32 	%p7, %r580, 0;
	@%p7 bra 	$L__BB0_12;
	ld.global.u32 	%r581, [%rd6+40];
	xor.b32  	%r954, %r954, %r581;
	ld.global.u32 	%r582, [%rd6+44];
	xor.b32  	%r953, %r953, %r582;
	ld.global.u32 	%r583, [%rd6+48];
	xor.b32  	%r952, %r952, %r583;
	ld.global.u32 	%r584, [%rd6+52];
	xor.b32  	%r951, %r951, %r584;
	ld.global.u32 	%r585, [%rd6+56];
	xor.b32  	%r950, %r950, %r585;
$L__BB0_12:
	and.b32  	%r587, %r563, 8;
	setp.eq.s32 	%p8, %r587, 0;
	@%p8 bra 	$L__BB0_14;
	ld.global.u32 	%r588, [%rd6+60];
	xor.b32  	%r954, %r954, %r588;
	ld.global.u32 	%r589, [%rd6+64];
	xor.b32  	%r953, %r953, %r589;
	ld.global.u32 	%r590, [%rd6+68];
	xor.b32  	%r952, %r952, %r590;
	ld.global.u32 	%r591, [%rd6+72];
	xor.b32  	%r951, %r951, %r591;
	ld.global.u32 	%r592, [%rd6+76];
	xor.b32  	%r950, %r950, %r592;
$L__BB0_14:
	and.b32  	%r594, %r563, 16;
	setp.eq.s32 	%p9, %r594, 0;
	@%p9 bra 	$L__BB0_16;
	ld.global.u32 	%r595, [%rd6+80];
	xor.b32  	%r954, %r954, %r595;
	ld.global.u32 	%r596, [%rd6+84];
	xor.b32  	%r953, %r953, %r596;
	ld.global.u32 	%r597, [%rd6+88];
	xor.b32  	%r952, %r952, %r597;
	ld.global.u32 	%r598, [%rd6+92];
	xor.b32  	%r951, %r951, %r598;
	ld.global.u32 	%r599, [%rd6+96];
	xor.b32  	%r950, %r950, %r599;
$L__BB0_16:
	and.b32  	%r601, %r563, 32;
	setp.eq.s32 	%p10, %r601, 0;
	@%p10 bra 	$L__BB0_18;
	ld.global.u32 	%r602, [%rd6+100];
	xor.b32  	%r954, %r954, %r602;
	ld.global.u32 	%r603, [%rd6+104];
	xor.b32  	%r953, %r953, %r603;
	ld.global.u32 	%r604, [%rd6+108];
	xor.b32  	%r952, %r952, %r604;
	ld.global.u32 	%r605, [%rd6+112];
	xor.b32  	%r951, %r951, %r605;
	ld.global.u32 	%r606, [%rd6+116];
	xor.b32  	%r950, %r950, %r606;
$L__BB0_18:
	and.b32  	%r608, %r563, 64;
	setp.eq.s32 	%p11, %r608, 0;
	@%p11 bra 	$L__BB0_20;
	ld.global.u32 	%r609, [%rd6+120];
	xor.b32  	%r954, %r954, %r609;
	ld.global.u32 	%r610, [%rd6+124];
	xor.b32  	%r953, %r953, %r610;
	ld.global.u32 	%r611, [%rd6+128];
	xor.b32  	%r952, %r952, %r611;
	ld.global.u32 	%r612, [%rd6+132];
	xor.b32  	%r951, %r951, %r612;
	ld.global.u32 	%r613, [%rd6+136];
	xor.b32  	%r950, %r950, %r613;
$L__BB0_20:
	and.b32  	%r615, %r563, 128;
	setp.eq.s32 	%p12, %r615, 0;
	@%p12 bra 	$L__BB0_22;
	ld.global.u32 	%r616, [%rd6+140];
	xor.b32  	%r954, %r954, %r616;
	ld.global.u32 	%r617, [%rd6+144];
	xor.b32  	%r953, %r953, %r617;
	ld.global.u32 	%r618, [%rd6+148];
	xor.b32  	%r952, %r952, %r618;
	ld.global.u32 	%r619, [%rd6+152];
	xor.b32  	%r951, %r951, %r619;
	ld.global.u32 	%r620, [%rd6+156];
	xor.b32  	%r950, %r950, %r620;
$L__BB0_22:
	and.b32  	%r622, %r563, 256;
	setp.eq.s32 	%p13, %r622, 0;
	@%p13 bra 	$L__BB0_24;
	ld.global.u32 	%r623, [%rd6+160];
	xor.b32  	%r954, %r954, %r623;
	ld.global.u32 	%r624, [%rd6+164];
	xor.b32  	%r953, %r953, %r624;
	ld.global.u32 	%r625, [%rd6+168];
	xor.b32  	%r952, %r952, %r625;
	ld.global.u32 	%r626, [%rd6+172];
	xor.b32  	%r951, %r951, %r626;
	ld.global.u32 	%r627, [%rd6+176];
	xor.b32  	%r950, %r950, %r627;
$L__BB0_24:
	and.b32  	%r629, %r563, 512;
	setp.eq.s32 	%p14, %r629, 0;
	@%p14 bra 	$L__BB0_26;
	ld.global.u32 	%r630, [%rd6+180];
	xor.b32  	%r954, %r954, %r630;
	ld.global.u32 	%r631, [%rd6+184];
	xor.b32  	%r953, %r953, %r631;
	ld.global.u32 	%r632, [%rd6+188];
	xor.b32  	%r952, %r952, %r632;
	ld.global.u32 	%r633, [%rd6+192];
	xor.b32  	%r951, %r951, %r633;
	ld.global.u32 	%r634, [%rd6+196];
	xor.b32  	%r950, %r950, %r634;
$L__BB0_26:
	and.b32  	%r636, %r563, 1024;
	setp.eq.s32 	%p15, %r636, 0;
	@%p15 bra 	$L__BB0_28;
	ld.global.u32 	%r637, [%rd6+200];
	xor.b32  	%r954, %r954, %r637;
	ld.global.u32 	%r638, [%rd6+204];
	xor.b32  	%r953, %r953, %r638;
	ld.global.u32 	%r639, [%rd6+208];
	xor.b32  	%r952, %r952, %r639;
	ld.global.u32 	%r640, [%rd6+212];
	xor.b32  	%r951, %r951, %r640;
	ld.global.u32 	%r641, [%rd6+216];
	xor.b32  	%r950, %r950, %r641;
$L__BB0_28:
	and.b32  	%r643, %r563, 2048;
	setp.eq.s32 	%p16, %r643, 0;
	@%p16 bra 	$L__BB0_30;
	ld.global.u32 	%r644, [%rd6+220];
	xor.b32  	%r954, %r954, %r644;
	ld.global.u32 	%r645, [%rd6+224];
	xor.b32  	%r953, %r953, %r645;
	ld.global.u32 	%r646, [%rd6+228];
	xor.b32  	%r952, %r952, %r646;
	ld.global.u32 	%r647, [%rd6+232];
	xor.b32  	%r951, %r951, %r647;
	ld.global.u32 	%r648, [%rd6+236];
	xor.b32  	%r950, %r950, %r648;
$L__BB0_30:
	and.b32  	%r650, %r563, 4096;
	setp.eq.s32 	%p17, %r650, 0;
	@%p17 bra 	$L__BB0_32;
	ld.global.u32 	%r651, [%rd6+240];
	xor.b32  	%r954, %r954, %r651;
	ld.global.u32 	%r652, [%rd6+244];
	xor.b32  	%r953, %r953, %r652;
	ld.global.u32 	%r653, [%rd6+248];
	xor.b32  	%r952, %r952, %r653;
	ld.global.u32 	%r654, [%rd6+252];
	xor.b32  	%r951, %r951, %r654;
	ld.global.u32 	%r655, [%rd6+256];
	xor.b32  	%r950, %r950, %r655;
$L__BB0_32:
	and.b32  	%r657, %r563, 8192;
	setp.eq.s32 	%p18, %r657, 0;
	@%p18 bra 	$L__BB0_34;
	ld.global.u32 	%r658, [%rd6+260];
	xor.b32  	%r954, %r954, %r658;
	ld.global.u32 	%r659, [%rd6+264];
	xor.b32  	%r953, %r953, %r659;
	ld.global.u32 	%r660, [%rd6+268];
	xor.b32  	%r952, %r952, %r660;
	ld.global.u32 	%r661, [%rd6+272];
	xor.b32  	%r951, %r951, %r661;
	ld.global.u32 	%r662, [%rd6+276];
	xor.b32  	%r950, %r950, %r662;
$L__BB0_34:
	and.b32  	%r664, %r563, 16384;
	setp.eq.s32 	%p19, %r664, 0;
	@%p19 bra 	$L__BB0_36;
	ld.global.u32 	%r665, [%rd6+280];
	xor.b32  	%r954, %r954, %r665;
	ld.global.u32 	%r666, [%rd6+284];
	xor.b32  	%r953, %r953, %r666;
	ld.global.u32 	%r667, [%rd6+288];
	xor.b32  	%r952, %r952, %r667;
	ld.global.u32 	%r668, [%rd6+292];
	xor.b32  	%r951, %r951, %r668;
	ld.global.u32 	%r669, [%rd6+296];
	xor.b32  	%r950, %r950, %r669;
$L__BB0_36:
	and.b32  	%r671, %r563, 32768;
	setp.eq.s32 	%p20, %r671, 0;
	@%p20 bra 	$L__BB0_38;
	ld.global.u32 	%r672, [%rd6+300];
	xor.b32  	%r954, %r954, %r672;
	ld.global.u32 	%r673, [%rd6+304];
	xor.b32  	%r953, %r953, %r673;
	ld.global.u32 	%r674, [%rd6+308];
	xor.b32  	%r952, %r952, %r674;
	ld.global.u32 	%r675, [%rd6+312];
	xor.b32  	%r951, %r951, %r675;
	ld.global.u32 	%r676, [%rd6+316];
	xor.b32  	%r950, %r950, %r676;
$L__BB0_38:
	add.s32 	%r949, %r949, 16;
	setp.ne.s32 	%p21, %r949, 32;
	@%p21 bra 	$L__BB0_6;
	mad.lo.s32 	%r677, %r943, -31, %r17;
	add.s32 	%r943, %r677, 1;
	setp.ne.s32 	%p22, %r943, 5;
	@%p22 bra 	$L__BB0_5;
	st.local.u32 	[%rd1+4], %r954;
	st.local.v2.u32 	[%rd1+8], {%r953, %r952};
	st.local.v2.u32 	[%rd1+16], {%r951, %r950};
	setp.eq.s64 	%p23, %rd4, 1;
	@%p23 bra 	$L__BB0_115;
	mov.b32 	%r950, 0;
	mov.u32 	%r1043, %r950;
	mov.u32 	%r1044, %r950;
	mov.u32 	%r953, %r950;
	mov.u32 	%r954, %r950;
	mov.u32 	%r1035, %r950;
$L__BB0_42:
	mul.wide.u32 	%rd18, %r1035, 4;
	add.s64 	%rd19, %rd1, %rd18;
	ld.local.u32 	%r192, [%rd19+4];
	shl.b32 	%r193, %r1035, 5;
	mov.b32 	%r1041, 0;
$L__BB0_43:
	.pragma "nounroll";
	shr.u32 	%r680, %r192, %r1041;
	and.b32  	%r681, %r680, 1;
	setp.eq.b32 	%p24, %r681, 1;
	not.pred 	%p25, %p24;
	add.s32 	%r682, %r193, %r1041;
	mul.lo.s32 	%r683, %r682, 5;
	mul.wide.u32 	%rd20, %r683, 4;
	add.s64 	%rd7, %rd5, %rd20;
	@%p25 bra 	$L__BB0_45;
	ld.global.u32 	%r684, [%rd7];
	xor.b32  	%r954, %r954, %r684;
	ld.global.u32 	%r685, [%rd7+4];
	xor.b32  	%r953, %r953, %r685;
	ld.global.u32 	%r686, [%rd7+8];
	xor.b32  	%r1044, %r1044, %r686;
	ld.global.u32 	%r687, [%rd7+12];
	xor.b32  	%r1043, %r1043, %r687;
	ld.global.u32 	%r688, [%rd7+16];
	xor.b32  	%r950, %r950, %r688;
$L__BB0_45:
	and.b32  	%r690, %r680, 2;
	setp.eq.s32 	%p26, %r690, 0;
	@%p26 bra 	$L__BB0_47;
	ld.global.u32 	%r691, [%rd7+20];
	xor.b32  	%r954, %r954, %r691;
	ld.global.u32 	%r692, [%rd7+24];
	xor.b32  	%r953, %r953, %r692;
	ld.global.u32 	%r693, [%rd7+28];
	xor.b32  	%r1044, %r1044, %r693;
	ld.global.u32 	%r694, [%rd7+32];
	xor.b32  	%r1043, %r1043, %r694;
	ld.global.u32 	%r695, [%rd7+36];
	xor.b32  	%r950, %r950, %r695;
$L__BB0_47:
	and.b32  	%r697, %r680, 4;
	setp.eq.s32 	%p27, %r697, 0;
	@%p27 bra 	$L__BB0_49;
	ld.global.u32 	%r698, [%rd7+40];
	xor.b32  	%r954, %r954, %r698;
	ld.global.u32 	%r699, [%rd7+44];
	xor.b32  	%r953, %r953, %r699;
	ld.global.u32 	%r700, [%rd7+48];
	xor.b32  	%r1044, %r1044, %r700;
	ld.global.u32 	%r701, [%rd7+52];
	xor.b32  	%r1043, %r1043, %r701;
	ld.global.u32 	%r702, [%rd7+56];
	xor.b32  	%r950, %r950, %r702;
$L__BB0_49:
	and.b32  	%r704, %r680, 8;
	setp.eq.s32 	%p28, %r704, 0;
	@%p28 bra 	$L__BB0_51;
	ld.global.u32 	%r705, [%rd7+60];
	xor.b32  	%r954, %r954, %r705;
	ld.global.u32 	%r706, [%rd7+64];
	xor.b32  	%r953, %r953, %r706;
	ld.global.u32 	%r707, [%rd7+68];
	xor.b32  	%r1044, %r1044, %r707;
	ld.global.u32 	%r708, [%rd7+72];
	xor.b32  	%r1043, %r1043, %r708;
	ld.global.u32 	%r709, [%rd7+76];
	xor.b32  	%r950, %r950, %r709;
$L__BB0_51:
	and.b32  	%r711, %r680, 16;
	setp.eq.s32 	%p29, %r711, 0;
	@%p29 bra 	$L__BB0_53;
	ld.global.u32 	%r712, [%rd7+80];
	xor.b32  	%r954, %r954, %r712;
	ld.global.u32 	%r713, [%rd7+84];
	xor.b32  	%r953, %r953, %r713;
	ld.global.u32 	%r714, [%rd7+88];
	xor.b32  	%r1044, %r1044, %r714;
	ld.global.u32 	%r715, [%rd7+92];
	xor.b32  	%r1043, %r1043, %r715;
	ld.global.u32 	%r716, [%rd7+96];
	xor.b32  	%r950, %r950, %r716;
$L__BB0_53:
	and.b32  	%r718, %r680, 32;
	setp.eq.s32 	%p30, %r718, 0;
	@%p30 bra 	$L__BB0_55;
	ld.global.u32 	%r719, [%rd7+100];
	xor.b32  	%r954, %r954, %r719;
	ld.global.u32 	%r720, [%rd7+104];
	xor.b32  	%r953, %r953, %r720;
	ld.global.u32 	%r721, [%rd7+108];
	xor.b32  	%r1044, %r1044, %r721;
	ld.global.u32 	%r722, [%rd7+112];
	xor.b32  	%r1043, %r1043, %r722;
	ld.global.u32 	%r723, [%rd7+116];
	xor.b32  	%r950, %r950, %r723;
$L__BB0_55:
	and.b32  	%r725, %r680, 64;
	setp.eq.s32 	%p31, %r725, 0;
	@%p31 bra 	$L__BB0_57;
	ld.global.u32 	%r726, [%rd7+120];
	xor.b32  	%r954, %r954, %r726;
	ld.global.u32 	%r727, [%rd7+124];
	xor.b32  	%r953, %r953, %r727;
	ld.global.u32 	%r728, [%rd7+128];
	xor.b32  	%r1044, %r1044, %r728;
	ld.global.u32 	%r729, [%rd7+132];
	xor.b32  	%r1043, %r1043, %r729;
	ld.global.u32 	%r730, [%rd7+136];
	xor.b32  	%r950, %r950, %r730;
$L__BB0_57:
	and.b32  	%r732, %r680, 128;
	setp.eq.s32 	%p32, %r732, 0;
	@%p32 bra 	$L__BB0_59;
	ld.global.u32 	%r733, [%rd7+140];
	xor.b32  	%r954, %r954, %r733;
	ld.global.u32 	%r734, [%rd7+144];
	xor.b32  	%r953, %r953, %r734;
	ld.global.u32 	%r735, [%rd7+148];
	xor.b32  	%r1044, %r1044, %r735;
	ld.global.u32 	%r736, [%rd7+152];
	xor.b32  	%r1043, %r1043, %r736;
	ld.global.u32 	%r737, [%rd7+156];
	xor.b32  	%r950, %r950, %r737;
$L__BB0_59:
	and.b32  	%r739, %r680, 256;
	setp.eq.s32 	%p33, %r739, 0;
	@%p33 bra 	$L__BB0_61;
	ld.global.u32 	%r740, [%rd7+160];
	xor.b32  	%r954, %r954, %r740;
	ld.global.u32 	%r741, [%rd7+164];
	xor.b32  	%r953, %r953, %r741;
	ld.global.u32 	%r742, [%rd7+168];
	xor.b32  	%r1044, %r1044, %r742;
	ld.global.u32 	%r743, [%rd7+172];
	xor.b32  	%r1043, %r1043, %r743;
	ld.global.u32 	%r744, [%rd7+176];
	xor.b32  	%r950, %r950, %r744;
$L__BB0_61:
	and.b32  	%r746, %r680, 512;
	setp.eq.s32 	%p34, %r746, 0;
	@%p34 bra 	$L__BB0_63;
	ld.global.u32 	%r747, [%rd7+180];
	xor.b32  	%r954, %r954, %r747;
	ld.global.u32 	%r748, [%rd7+184];
	xor.b32  	%r953, %r953, %r748;
	ld.global.u32 	%r749, [%rd7+188];
	xor.b32  	%r1044, %r1044, %r749;
	ld.global.u32 	%r750, [%rd7+192];
	xor.b32  	%r1043, %r1043, %r750;
	ld.global.u32 	%r751, [%rd7+196];
	xor.b32  	%r950, %r950, %r751;
$L__BB0_63:
	and.b32  	%r753, %r680, 1024;
	setp.eq.s32 	%p35, %r753, 0;
	@%p35 bra 	$L__BB0_65;
	ld.global.u32 	%r754, [%rd7+200];
	xor.b32  	%r954, %r954, %r754;
	ld.global.u32 	%r755, [%rd7+204];
	xor.b32  	%r953, %r953, %r755;
	ld.global.u32 	%r756, [%rd7+208];
	xor.b32  	%r1044, %r1044, %r756;
	ld.global.u32 	%r757, [%rd7+212];
	xor.b32  	%r1043, %r1043, %r757;
	ld.global.u32 	%r758, [%rd7+216];
	xor.b32  	%r950, %r950, %r758;
$L__BB0_65:
	and.b32  	%r760, %r680, 2048;
	setp.eq.s32 	%p36, %r760, 0;
	@%p36 bra 	$L__BB0_67;
	ld.global.u32 	%r761, [%rd7+220];
	xor.b32  	%r954, %r954, %r761;
	ld.global.u32 	%r762, [%rd7+224];
	xor.b32  	%r953, %r953, %r762;
	ld.global.u32 	%r763, [%rd7+228];
	xor.b32  	%r1044, %r1044, %r763;
	ld.global.u32 	%r764, [%rd7+232];
	xor.b32  	%r1043, %r1043, %r764;
	ld.global.u32 	%r765, [%rd7+236];
	xor.b32  	%r950, %r950, %r765;
$L__BB0_67:
	and.b32  	%r767, %r680, 4096;
	setp.eq.s32 	%p37, %r767, 0;
	@%p37 bra 	$L__BB0_69;
	ld.global.u32 	%r768, [%rd7+240];
	xor.b32  	%r954, %r954, %r768;
	ld.global.u32 	%r769, [%rd7+244];
	xor.b32  	%r953, %r953, %r769;
	ld.global.u32 	%r770, [%rd7+248];
	xor.b32  	%r1044, %r1044, %r770;
	ld.global.u32 	%r771, [%rd7+252];
	xor.b32  	%r1043, %r1043, %r771;
	ld.global.u32 	%r772, [%rd7+256];
	xor.b32  	%r950, %r950, %r772;
$L__BB0_69:
	and.b32  	%r774, %r680, 8192;
	setp.eq.s32 	%p38, %r774, 0;
	@%p38 bra 	$L__BB0_71;
	ld.global.u32 	%r775, [%rd7+260];
	xor.b32  	%r954, %r954, %r775;
	ld.global.u32 	%r776, [%rd7+264];
	xor.b32  	%r953, %r953, %r776;
	ld.global.u32 	%r777, [%rd7+268];
	xor.b32  	%r1044, %r1044, %r777;
	ld.global.u32 	%r778, [%rd7+272];
	xor.b32  	%r1043, %r1043, %r778;
	ld.global.u32 	%r779, [%rd7+276];
	xor.b32  	%r950, %r950, %r779;
$L__BB0_71:
	and.b32  	%r781, %r680, 16384;
	setp.eq.s32 	%p39, %r781, 0;
	@%p39 bra 	$L__BB0_73;
	ld.global.u32 	%r782, [%rd7+280];
	xor.b32  	%r954, %r954, %r782;
	ld.global.u32 	%r783, [%rd7+284];
	xor.b32  	%r953, %r953, %r783;
	ld.global.u32 	%r784, [%rd7+288];
	xor.b32  	%r1044, %r1044, %r784;
	ld.global.u32 	%r785, [%rd7+292];
	xor.b32  	%r1043, %r1043, %r785;
	ld.global.u32 	%r786, [%rd7+296];
	xor.b32  	%r950, %r950, %r786;
$L__BB0_73:
	and.b32  	%r788, %r680, 32768;
	setp.eq.s32 	%p40, %r788, 0;
	@%p40 bra 	$L__BB0_75;
	ld.global.u32 	%r789, [%rd7+300];
	xor.b32  	%r954, %r954, %r789;
	ld.global.u32 	%r790, [%rd7+304];
	xor.b32  	%r953, %r953, %r790;
	ld.global.u32 	%r791, [%rd7+308];
	xor.b32  	%r1044, %r1044, %r791;
	ld.global.u32 	%r792, [%rd7+312];
	xor.b32  	%r1043, %r1043, %r792;
	ld.global.u32 	%r793, [%rd7+316];
	xor.b32  	%r950, %r950, %r793;
$L__BB0_75:
	add.s32 	%r1041, %r1041, 16;
	setp.ne.s32 	%p41, %r1041, 32;
	@%p41 bra 	$L__BB0_43;
	mad.lo.s32 	%r794, %r1035, -31, %r193;
	add.s32 	%r1035, %r794, 1;
	setp.ne.s32 	%p42, %r1035, 5;
	@%p42 bra 	$L__BB0_42;
	st.local.u32 	[%rd1+4], %r954;
	st.local.v2.u32 	[%rd1+8], {%r953, %r1044};
	st.local.v2.u32 	[%rd1+16], {%r1043, %r950};
	setp.ne.s64 	%p43, %rd4, 3;
	@%p43 bra 	$L__BB0_115;
	mov.b32 	%r950, 0;
	mov.u32 	%r1135, %r950;
	mov.u32 	%r1136, %r950;
	mov.u32 	%r953, %r950;
	mov.u32 	%r954, %r950;
	mov.u32 	%r1127, %r950;
$L__BB0_79:
	mul.wide.u32 	%rd21, %r1127, 4;
	add.s64 	%rd22, %rd1, %rd21;
	ld.local.u32 	%r368, [%rd22+4];
	shl.b32 	%r369, %r1127, 5;
	mov.b32 	%r1133, 0;
$L__BB0_80:
	.pragma "nounroll";
	shr.u32 	%r797, %r368, %r1133;
	and.b32  	%r798, %r797, 1;
	setp.eq.b32 	%p44, %r798, 1;
	not.pred 	%p45, %p44;
	add.s32 	%r799, %r369, %r1133;
	mul.lo.s32 	%r800, %r799, 5;
	mul.wide.u32 	%rd23, %r800, 4;
	add.s64 	%rd8, %rd5, %rd23;
	@%p45 bra 	$L__BB0_82;
	ld.global.u32 	%r801, [%rd8];
	xor.b32  	%r954, %r954, %r801;
	ld.global.u32 	%r802, [%rd8+4];
	xor.b32  	%r953, %r953, %r802;
	ld.global.u32 	%r803, [%rd8+8];
	xor.b32  	%r1136, %r1136, %r803;
	ld.global.u32 	%r804, [%rd8+12];
	xor.b32  	%r1135, %r1135, %r804;
	ld.global.u32 	%r805, [%rd8+16];
	xor.b32  	%r950, %r950, %r805;
$L__BB0_82:
	and.b32  	%r807, %r797, 2;
	setp.eq.s32 	%p46, %r807, 0;
	@%p46 bra 	$L__BB0_84;
	ld.global.u32 	%r808, [%rd8+20];
	xor.b32  	%r954, %r954, %r808;
	ld.global.u32 	%r809, [%rd8+24];
	xor.b32  	%r953, %r953, %r809;
	ld.global.u32 	%r810, [%rd8+28];
	xor.b32  	%r1136, %r1136, %r810;
	ld.global.u32 	%r811, [%rd8+32];
	xor.b32  	%r1135, %r1135, %r811;
	ld.global.u32 	%r812, [%rd8+36];
	xor.b32  	%r950, %r950, %r812;
$L__BB0_84:
	and.b32  	%r814, %r797, 4;
	setp.eq.s32 	%p47, %r814, 0;
	@%p47 bra 	$L__BB0_86;
	ld.global.u32 	%r815, [%rd8+40];
	xor.b32  	%r954, %r954, %r815;
	ld.global.u32 	%r816, [%rd8+44];
	xor.b32  	%r953, %r953, %r816;
	ld.global.u32 	%r817, [%rd8+48];
	xor.b32  	%r1136, %r1136, %r817;
	ld.global.u32 	%r818, [%rd8+52];
	xor.b32  	%r1135, %r1135, %r818;
	ld.global.u32 	%r819, [%rd8+56];
	xor.b32  	%r950, %r950, %r819;
$L__BB0_86:
	and.b32  	%r821, %r797, 8;
	setp.eq.s32 	%p48, %r821, 0;
	@%p48 bra 	$L__BB0_88;
	ld.global.u32 	%r822, [%rd8+60];
	xor.b32  	%r954, %r954, %r822;
	ld.global.u32 	%r823, [%rd8+64];
	xor.b32  	%r953, %r953, %r823;
	ld.global.u32 	%r824, [%rd8+68];
	xor.b32  	%r1136, %r1136, %r824;
	ld.global.u32 	%r825, [%rd8+72];
	xor.b32  	%r1135, %r1135, %r825;
	ld.global.u32 	%r826, [%rd8+76];
	xor.b32  	%r950, %r950, %r826;
$L__BB0_88:
	and.b32  	%r828, %r797, 16;
	setp.eq.s32 	%p49, %r828, 0;
	@%p49 bra 	$L__BB0_90;
	ld.global.u32 	%r829, [%rd8+80];
	xor.b32  	%r954, %r954, %r829;
	ld.global.u32 	%r830, [%rd8+84];
	xor.b32  	%r953, %r953, %r830;
	ld.global.u32 	%r831, [%rd8+88];
	xor.b32  	%r1136, %r1136, %r831;
	ld.global.u32 	%r832, [%rd8+92];
	xor.b32  	%r1135, %r1135, %r832;
	ld.global.u32 	%r833, [%rd8+96];
	xor.b32  	%r950, %r950, %r833;
$L__BB0_90:
	and.b32  	%r835, %r797, 32;
	setp.eq.s32 	%p50, %r835, 0;
	@%p50 bra 	$L__BB0_92;
	ld.global.u32 	%r836, [%rd8+100];
	xor.b32  	%r954, %r954, %r836;
	ld.global.u32 	%r837, [%rd8+104];
	xor.b32  	%r953, %r953, %r837;
	ld.global.u32 	%r838, [%rd8+108];
	xor.b32  	%r1136, %r1136, %r838;
	ld.global.u32 	%r839, [%rd8+112];
	xor.b32  	%r1135, %r1135, %r839;
	ld.global.u32 	%r840, [%rd8+116];
	xor.b32  	%r950, %r950, %r840;
$L__BB0_92:
	and.b32  	%r842, %r797, 64;
	setp.eq.s32 	%p51, %r842, 0;
	@%p51 bra 	$L__BB0_94;
	ld.global.u32 	%r843, [%rd8+120];
	xor.b32  	%r954, %r954, %r843;
	ld.global.u32 	%r844, [%rd8+124];
	xor.b32  	%r953, %r953, %r844;
	ld.global.u32 	%r845, [%rd8+128];
	xor.b32  	%r1136, %r1136, %r845;
	ld.global.u32 	%r846, [%rd8+132];
	xor.b32  	%r1135, %r1135, %r846;
	ld.global.u32 	%r847, [%rd8+136];
	xor.b32  	%r950, %r950, %r847;
$L__BB0_94:
	and.b32  	%r849, %r797, 128;
	setp.eq.s32 	%p52, %r849, 0;
	@%p52 bra 	$L__BB0_96;
	ld.global.u32 	%r850, [%rd8+140];
	xor.b32  	%r954, %r954, %r850;
	ld.global.u32 	%r851, [%rd8+144];
	xor.b32  	%r953, %r953, %r851;
	ld.global.u32 	%r852, [%rd8+148];
	xor.b32  	%r1136, %r1136, %r852;
	ld.global.u32 	%r853, [%rd8+152];
	xor.b32  	%r1135, %r1135, %r853;
	ld.global.u32 	%r854, [%rd8+156];
	xor.b32  	%r950, %r950, %r854;
$L__BB0_96:
	and.b32  	%r856, %r797, 256;
	setp.eq.s32 	%p53, %r856, 0;
	@%p53 bra 	$L__BB0_98;
	ld.global.u32 	%r857, [%rd8+160];
	xor.b32  	%r954, %r954, %r857;
	ld.global.u32 	%r858, [%rd8+164];
	xor.b32  	%r953, %r953, %r858;
	ld.global.u32 	%r859, [%rd8+168];
	xor.b32  	%r1136, %r1136, %r859;
	ld.global.u32 	%r860, [%rd8+172];
	xor.b32  	%r1135, %r1135, %r860;
	ld.global.u32 	%r861, [%rd8+176];
	xor.b32  	%r950, %r950, %r861;
$L__BB0_98:
	and.b32  	%r863, %r797, 512;
	setp.eq.s32 	%p54, %r863, 0;
	@%p54 bra 	$L__BB0_100;
	ld.global.u32 	%r864, [%rd8+180];
	xor.b32  	%r954, %r954, %r864;
	ld.global.u32 	%r865, [%rd8+184];
	xor.b32  	%r953, %r953, %r865;
	ld.global.u32 	%r866, [%rd8+188];
	xor.b32  	%r1136, %r1136, %r866;
	ld.global.u32 	%r867, [%rd8+192];
	xor.b32  	%r1135, %r1135, %r867;
	ld.global.u32 	%r868, [%rd8+196];
	xor.b32  	%r950, %r950, %r868;
$L__BB0_100:
	and.b32  	%r870, %r797, 1024;
	setp.eq.s32 	%p55, %r870, 0;
	@%p55 bra 	$L__BB0_102;
	ld.global.u32 	%r871, [%rd8+200];
	xor.b32  	%r954, %r954, %r871;
	ld.global.u32 	%r872, [%rd8+204];
	xor.b32  	%r953, %r953, %r872;
	ld.global.u32 	%r873, [%rd8+208];
	xor.b32  	%r1136, %r1136, %r873;
	ld.global.u32 	%r874, [%rd8+212];
	xor.b32  	%r1135, %r1135, %r874;
	ld.global.u32 	%r875, [%rd8+216];
	xor.b32  	%r950, %r950, %r875;
$L__BB0_102:
	and.b32  	%r877, %r797, 2048;
	setp.eq.s32 	%p56, %r877, 0;
	@%p56 bra 	$L__BB0_104;
	ld.global.u32 	%r878, [%rd8+220];
	xor.b32  	%r954, %r954, %r878;
	ld.global.u32 	%r879, [%rd8+224];
	xor.b32  	%r953, %r953, %r879;
	ld.global.u32 	%r880, [%rd8+228];
	xor.b32  	%r1136, %r1136, %r880;
	ld.global.u32 	%r881, [%rd8+232];
	xor.b32  	%r1135, %r1135, %r881;
	ld.global.u32 	%r882, [%rd8+236];
	xor.b32  	%r950, %r950, %r882;
$L__BB0_104:
	and.b32  	%r884, %r797, 4096;
	setp.eq.s32 	%p57, %r884, 0;
	@%p57 bra 	$L__BB0_106;
	ld.global.u32 	%r885, [%rd8+240];
	xor.b32  	%r954, %r954, %r885;
	ld.global.u32 	%r886, [%rd8+244];
	xor.b32  	%r953, %r953, %r886;
	ld.global.u32 	%r887, [%rd8+248];
	xor.b32  	%r1136, %r1136, %r887;
	ld.global.u32 	%r888, [%rd8+252];
	xor.b32  	%r1135, %r1135, %r888;
	ld.global.u32 	%r889, [%rd8+256];
	xor.b32  	%r950, %r950, %r889;
$L__BB0_106:
	and.b32  	%r891, %r797, 8192;
	setp.eq.s32 	%p58, %r891, 0;
	@%p58 bra 	$L__BB0_108;
	ld.global.u32 	%r892, [%rd8+260];
	xor.b32  	%r954, %r954, %r892;
	ld.global.u32 	%r893, [%rd8+264];
	xor.b32  	%r953, %r953, %r893;
	ld.global.u32 	%r894, [%rd8+268];
	xor.b32  	%r1136, %r1136, %r894;
	ld.global.u32 	%r895, [%rd8+272];
	xor.b32  	%r1135, %r1135, %r895;
	ld.global.u32 	%r896, [%rd8+276];
	xor.b32  	%r950, %r950, %r896;
$L__BB0_108:
	and.b32  	%r898, %r797, 16384;
	setp.eq.s32 	%p59, %r898, 0;
	@%p59 bra 	$L__BB0_110;
	ld.global.u32 	%r899, [%rd8+280];
	xor.b32  	%r954, %r954, %r899;
	ld.global.u32 	%r900, [%rd8+284];
	xor.b32  	%r953, %r953, %r900;
	ld.global.u32 	%r901, [%rd8+288];
	xor.b32  	%r1136, %r1136, %r901;
	ld.global.u32 	%r902, [%rd8+292];
	xor.b32  	%r1135, %r1135, %r902;
	ld.global.u32 	%r903, [%rd8+296];
	xor.b32  	%r950, %r950, %r903;
$L__BB0_110:
	and.b32  	%r905, %r797, 32768;
	setp.eq.s32 	%p60, %r905, 0;
	@%p60 bra 	$L__BB0_112;
	ld.global.u32 	%r906, [%rd8+300];
	xor.b32  	%r954, %r954, %r906;
	ld.global.u32 	%r907, [%rd8+304];
	xor.b32  	%r953, %r953, %r907;
	ld.global.u32 	%r908, [%rd8+308];
	xor.b32  	%r1136, %r1136, %r908;
	ld.global.u32 	%r909, [%rd8+312];
	xor.b32  	%r1135, %r1135, %r909;
	ld.global.u32 	%r910, [%rd8+316];
	xor.b32  	%r950, %r950, %r910;
$L__BB0_112:
	add.s32 	%r1133, %r1133, 16;
	setp.ne.s32 	%p61, %r1133, 32;
	@%p61 bra 	$L__BB0_80;
	mad.lo.s32 	%r911, %r1127, -31, %r369;
	add.s32 	%r1127, %r911, 1;
	setp.ne.s32 	%p62, %r1127, 5;
	@%p62 bra 	$L__BB0_79;
	st.local.u32 	[%rd1+4], %r954;
	st.local.v2.u32 	[%rd1+8], {%r953, %r1136};
	st.local.v2.u32 	[%rd1+16], {%r1135, %r950};
$L__BB0_115:
	shr.u64 	%rd27, %rd3, 2;
	add.s32 	%r937, %r937, 1;
	setp.gt.u64 	%p63, %rd3, 3;
	@%p63 bra 	$L__BB0_3;
$L__BB0_116:
	shr.u32 	%r912, %r954, 2;
	xor.b32  	%r913, %r912, %r954;
	shl.b32 	%r914, %r950, 4;
	shl.b32 	%r915, %r913, 1;
	xor.b32  	%r916, %r915, %r914;
	xor.b32  	%r917, %r916, %r913;
	xor.b32  	%r918, %r917, %r950;
	add.s32 	%r919, %r2, %r918;
	add.s32 	%r920, %r919, 362437;
	shr.u32 	%r921, %r953, 2;
	xor.b32  	%r922, %r921, %r953;
	shl.b32 	%r923, %r918, 4;
	shl.b32 	%r924, %r922, 1;
	xor.b32  	%r925, %r924, %r923;
	xor.b32  	%r926, %r925, %r922;
	xor.b32  	%r927, %r926, %r918;
	add.s32 	%r928, %r2, %r927;
	add.s32 	%r929, %r928, 724874;
	cvt.rn.f32.u32 	%f3, %r920;
	fma.rn.f32 	%f4, %f3, 0f2F800000, 0f2F000000;
	cvt.rn.f32.u32 	%f5, %r929;
	fma.rn.f32 	%f6, %f5, 0f30C90FDB, 0f30490FDB;
	setp.lt.f32 	%p64, %f4, 0f00800000;
	mul.f32 	%f7, %f4, 0f4B000000;
	selp.f32 	%f8, %f7, %f4, %p64;
	selp.f32 	%f9, 0fC1B80000, 0f00000000, %p64;
	mov.b32 	%r930, %f8;
	add.s32 	%r931, %r930, -1059760811;
	and.b32  	%r932, %r931, -8388608;
	sub.s32 	%r933, %r930, %r932;
	mov.b32 	%f10, %r933;
	cvt.rn.f32.s32 	%f11, %r932;
	fma.rn.f32 	%f12, %f11, 0f34000000, %f9;
	add.f32 	%f13, %f10, 0fBF800000;
	fma.rn.f32 	%f14, %f13, 0fBE055027, 0f3E1039F6;
	fma.rn.f32 	%f15, %f14, %f13, 0fBDF8CDCC;
	fma.rn.f32 	%f16, %f15, %f13, 0f3E0F2955;
	fma.rn.f32 	%f17, %f16, %f13, 0fBE2AD8B9;
	fma.rn.f32 	%f18, %f17, %f13, 0f3E4CED0B;
	fma.rn.f32 	%f19, %f18, %f13, 0fBE7FFF22;
	fma.rn.f32 	%f20, %f19, %f13, 0f3EAAAA78;
	fma.rn.f32 	%f21, %f20, %f13, 0fBF000000;
	mul.f32 	%f22, %f13, %f21;
	fma.rn.f32 	%f23, %f22, %f13, %f13;
	fma.rn.f32 	%f24, %f12, 0f3F317218, %f23;
	setp.gt.u32 	%p65, %r930, 2139095039;
	fma.rn.f32 	%f25, %f8, 0f7F800000, 0f7F800000;
	selp.f32 	%f26, %f25, %f24, %p65;
	setp.eq.f32 	%p66, %f8, 0f00000000;
	mul.f32 	%f27, %f26, 0fC0000000;
	selp.f32 	%f28, 0f7F800000, %f27, %p66;
	sqrt.rn.f32 	%f29, %f28;
	sin.approx.f32 	%f30, %f6;
	mul.f32 	%f31, %f29, %f30;
	fma.rn.f32 	%f32, %f2, %f31, %f1;
	cvta.to.global.u64 	%rd24, %rd10;
	shl.b64 	%rd25, %rd2, 2;
	add.s64 	%rd26, %rd24, %rd25;
	st.global.f32 	[%rd26], %f32;
$L__BB0_117:
	ret;

}


// ===== COMPILED SASS (sm_100) =====

	.target	sm_100

	.elftype	@"ET_EXEC"


//--------------------- .note.nv.tkinfo           --------------------------
	.section	.note.nv.tkinfo,"",@"SHT_NOTE"
	.sectionflags	@"SHF_NOTE_NV_TKINFO"
	.tkinfo
        /*0018*/ 	.word	0x00000002
        /*0030*/ 	.string	""
        /*0030*/ 	.string	"ptxas"
        /*0030*/ 	.string	"Cuda compilation tools, release 13.0, V13.0.88"
        /*0030*/ 	.string	"Build cuda_13.0.r13.0/compiler.36424714_0"
        /*0030*/ 	.string	"-arch sm_100 -m 64 "



//--------------------- .note.nv.cuinfo           --------------------------
	.section	.note.nv.cuinfo,"",@"SHT_NOTE"
	.sectionflags	@"SHF_NOTE_NV_CUINFO"
        /*0018*/ 	.short	0x0002
        /*001a*/ 	.short	0x0064
        /*001c*/ 	.short	0x0082
	.zero		2


//--------------------- .nv.info                  --------------------------
	.section	.nv.info,"",@"SHT_CUDA_INFO"
	.align	4


	//----- nvinfo : EIATTR_REGCOUNT
	.align		4
        /*0000*/ 	.byte	0x04, 0x2f
        /*0002*/ 	.short	(.L_10 - .L_9)
	.align		4
.L_9:
        /*0004*/ 	.word	index@(_Z16fillMatrixKernelPfiiffm)
        /*0008*/ 	.word	0x0000001f


	//----- nvinfo : EIATTR_FRAME_SIZE
	.align		4
.L_10:
        /*000c*/ 	.byte	0x04, 0x11
        /*000e*/ 	.short	(.L_12 - .L_11)
	.align		4
.L_11:
        /*0010*/ 	.word	index@($__internal_0_$__cuda_sm20_sqrt_rn_f32_slowpath)
        /*0014*/ 	.word	0x00000030


	//----- nvinfo : EIATTR_FRAME_SIZE
	.align		4
.L_12:
        /*0018*/ 	.byte	0x04, 0x11
        /*001a*/ 	.short	(.L_14 - .L_13)
	.align		4
.L_13:
        /*001c*/ 	.word	index@(_Z16fillMatrixKernelPfiiffm)
        /*0020*/ 	.word	0x00000030


	//----- nvinfo : EIATTR_MIN_STACK_SIZE
	.align		4
.L_14:
        /*0024*/ 	.byte	0x04, 0x12
        /*0026*/ 	.short	(.L_16 - .L_15)
	.align		4
.L_15:
        /*0028*/ 	.word	index@(_Z16fillMatrixKernelPfiiffm)
        /*002c*/ 	.word	0x00000030
.L_16:


//--------------------- .nv.compat                --------------------------
	.section	.nv.compat,"",@"SHT_CUDA_COMPAT_INFO"
	.align	4
        /*0000*/ 	.byte	0x02, 0x09, 0x00, 0x00, 0x02, 0x02, 0x01, 0x00, 0x02, 0x05, 0x05, 0x00, 0x03, 0x07, 0x01, 0x01
        /*0010*/ 	.byte	0x02, 0x03, 0x00, 0x00, 0x02, 0x06, 0x01, 0x00, 0x04, 0x0b, 0x08, 0x00, 0x01, 0x00, 0x00, 0x00
        /*0020*/ 	.byte	0x00, 0x00, 0x00, 0x00


//--------------------- .nv.info._Z16fillMatrixKernelPfiiffm --------------------------
	.section	.nv.info._Z16fillMatrixKernelPfiiffm,"",@"SHT_CUDA_INFO"
	.sectionflags	@""
	.align	4


	//----- nvinfo : EIATTR_CUDA_API_VERSION
	.align		4
        /*0000*/ 	.byte	0x04, 0x37
        /*0002*/ 	.short	(.L_18 - .L_17)
.L_17:
        /*0004*/ 	.word	0x00000082


	//----- nvinfo : EIATTR_KPARAM_INFO
	.align		4
.L_18:
        /*0008*/ 	.byte	0x04, 0x17
        /*000a*/ 	.short	(.L_20 - .L_19)
.L_19:
        /*000c*/ 	.word	0x00000000
        /*0010*/ 	.short	0x0005
        /*0012*/ 	.short	0x0018
        /*0014*/ 	.byte	0x00, 0xf0, 0x21, 0x00


	//----- nvinfo : EIATTR_KPARAM_INFO
	.align		4
.L_20:
        /*0018*/ 	.byte	0x04, 0x17
        /*001a*/ 	.short	(.L_22 - .L_21)
.L_21:
        /*001c*/ 	.word	0x00000000
        /*0020*/ 	.short	0x0004
        /*0022*/ 	.short	0x0014
        /*0024*/ 	.byte	0x00, 0xf0, 0x11, 0x00


	//----- nvinfo : EIATTR_KPARAM_INFO
	.align		4
.L_22:
        /*0028*/ 	.byte	0x04, 0x17
        /*002a*/ 	.short	(.L_24 - .L_23)
.L_23:
        /*002c*/ 	.word	0x00000000
        /*0030*/ 	.short	0x0003
        /*0032*/ 	.short	0x0010
        /*0034*/ 	.byte	0x00, 0xf0, 0x11, 0x00


	//----- nvinfo : EIATTR_KPARAM_INFO
	.align		4
.L_24:
        /*0038*/ 	.byte	0x04, 0x17
        /*003a*/ 	.short	(.L_26 - .L_25)
.L_25:
        /*003c*/ 	.word	0x00000000
        /*0040*/ 	.short	0x0002
        /*0042*/ 	.short	0x000c
        /*0044*/ 	.byte	0x00, 0xf0, 0x11, 0x00


	//----- nvinfo : EIATTR_KPARAM_INFO
	.align		4
.L_26:
        /*0048*/ 	.byte	0x04, 0x17
        /*004a*/ 	.short	(.L_28 - .L_27)
.L_27:
        /*004c*/ 	.word	0x00000000
        /*0050*/ 	.short	0x0001
        /*0052*/ 	.short	0x0008
        /*0054*/ 	.byte	0x00, 0xf0, 0x11, 0x00


	//----- nvinfo : EIATTR_KPARAM_INFO
	.align		4
.L_28:
        /*0058*/ 	.byte	0x04, 0x17
        /*005a*/ 	.short	(.L_30 - .L_29)
.L_29:
        /*005c*/ 	.word	0x00000000
        /*0060*/ 	.short	0x0000
        /*0062*/ 	.short	0x0000
        /*0064*/ 	.byte	0x00, 0xf5, 0x21, 0x00


	//----- nvinfo : EIATTR_SPARSE_MMA_MASK
	.align		4
.L_30:
        /*0068*/ 	.byte	0x03, 0x50
        /*006a*/ 	.short	0x0000


	//----- nvinfo : EIATTR_MAXREG_COUNT
	.align		4
        /*006c*/ 	.byte	0x03, 0x1b
        /*006e*/ 	.short	0x00ff


	//----- nvinfo : EIATTR_MERCURY_ISA_VERSION
	.align		4
        /*0070*/ 	.byte	0x03, 0x5f
        /*0072*/ 	.short	0x0101


	//----- nvinfo : EIATTR_VRC_CTA_INIT_COUNT
	.align		4
        /*0074*/ 	.byte	0x02, 0x4a
	.zero		1
	.zero		1


	//----- nvinfo : EIATTR_EXIT_INSTR_OFFSETS
	.align		4
        /*0078*/ 	.byte	0x04, 0x1c
        /*007a*/ 	.short	(.L_32 - .L_31)


	//   ....[0]....
.L_31:
        /*007c*/ 	.word	0x00000090


	//   ....[1]....
        /*0080*/ 	.word	0x00002bc0


	//----- nvinfo : EIATTR_CRS_STACK_SIZE
	.align		4
.L_32:
        /*0084*/ 	.byte	0x04, 0x1e
        /*0086*/ 	.short	(.L_34 - .L_33)
.L_33:
        /*0088*/ 	.word	0x00000000


	//----- nvinfo : EIATTR_CBANK_PARAM_SIZE
	.align		4
.L_34:
        /*008c*/ 	.byte	0x03, 0x19
        /*008e*/ 	.short	0x0020


	//----- nvinfo : EIATTR_PARAM_CBANK
	.align		4
        /*0090*/ 	.byte	0x04, 0x0a
        /*0092*/ 	.short	(.L_36 - .L_35)
	.align		4
.L_35:
        /*0094*/ 	.word	index@(.nv.constant0._Z16fillMatrixKernelPfiiffm)
        /*0098*/ 	.short	0x0380
        /*009a*/ 	.short	0x0020


	//----- nvinfo : EIATTR_SW_WAR
	.align		4
.L_36:
        /*009c*/ 	.byte	0x04, 0x36
        /*009e*/ 	.short	(.L_38 - .L_37)
.L_37:
        /*00a0*/ 	.word	0x00000008
.L_38:


//--------------------- .nv.callgraph             --------------------------
	.section	.nv.callgraph,"",@"SHT_CUDA_CALLGRAPH"
	.align	4
	.sectionentsize	8
	.align		4
        /*0000*/ 	.word	0x00000000
	.align		4
        /*0004*/ 	.word	0xffffffff
	.align		4
        /*0008*/ 	.word	0x00000000
	.align		4
        /*000c*/ 	.word	0xfffffffe
	.align		4
        /*0010*/ 	.word	0x00000000
	.align		4
        /*0014*/ 	.word	0xfffffffd
	.align		4
        /*0018*/ 	.word	0x00000000
	.align		4
        /*001c*/ 	.word	0xfffffffc


//--------------------- .nv.constant4             --------------------------
	.section	.nv.constant4,"a",@progbits
	.align	8
	.align		8
.nv.constant4:
        /*0000*/ 	.dword	precalc_xorwow_matrix
	.align		8
        /*0008*/ 	.dword	precalc_xorwow_offset_matrix
	.align		8
        /*0010*/ 	.dword	mrg32k3aM1
	.align		8
        /*0018*/ 	.dword	mrg32k3aM2
	.align		8
        /*0020*/ 	.dword	mrg32k3aM1SubSeq
	.align		8
        /*0028*/ 	.dword	mrg32k3aM2SubSeq
	.align		8
        /*0030*/ 	.dword	mrg32k3aM1Seq
	.align		8
        /*0038*/ 	.dword	mrg32k3aM2Seq


//--------------------- .nv.constant3             --------------------------
	.section	.nv.constant3,"a",@progbits
	.align	8
.nv.constant3:
	.type		__cr_lgamma_table,@object
	.size		__cr_lgamma_table,(.L_8 - __cr_lgamma_table)
__cr_lgamma_table:
        /*0000*/ 	.byte	0x00, 0x00, 0x00, 0x00, 0x00, 0x00, 0x00, 0x00, 0x00, 0x00, 0x00, 0x00, 0x00, 0x00, 0x00, 0x00
        /*0010*/ 	.byte	0xef, 0x39, 0xfa, 0xfe, 0x42, 0x2e, 0xe6, 0x3f, 0x02, 0x20, 0x2a, 0xfa, 0x0b, 0xab, 0xfc, 0x3f
        /*0020*/ 	.byte	0xf9, 0x2c, 0x92, 0x7c, 0xa7, 0x6c, 0x09, 0x40, 0xc9, 0x79, 0x44, 0x3c, 0x64, 0x26, 0x13, 0x40
        /*0030*/ 	.byte	0xca, 0x01, 0xcf, 0x3a, 0x27, 0x51, 0x1a, 0x40, 0x30, 0xcc, 0x2d, 0xf3, 0xe1, 0x0c, 0x21, 0x40
        /*0040*/ 	.byte	0x0d, 0xb7, 0xfc, 0x82, 0x8e, 0x35, 0x25, 0x40
.L_8:


//--------------------- .text._Z16fillMatrixKernelPfiiffm --------------------------
	.section	.text._Z16fillMatrixKernelPfiiffm,"ax",@progbits
	.align	128
        .global         _Z16fillMatrixKernelPfiiffm
        .type           _Z16fillMatrixKernelPfiiffm,@function
        .size           _Z16fillMatrixKernelPfiiffm,(.L_x_16 - _Z16fillMatrixKernelPfiiffm)
        .other          _Z16fillMatrixKernelPfiiffm,@"STO_CUDA_ENTRY STV_DEFAULT"
_Z16fillMatrixKernelPfiiffm:
.text._Z16fillMatrixKernelPfiiffm:
[----:B------:R-:W0:Y:S01]  /*0000*/  LDC R1, c[0x0][0x37c] ;  /* 0x0000df00ff017b82 */ /* 0x000e220000000800 */
[----:B------:R-:W1:Y:S07]  /*0010*/  S2R R3, SR_TID.X ;  /* 0x0000000000037919 */ /* 0x000e6e0000002100 */
[----:B------:R-:W1:Y:S01]  /*0020*/  S2UR UR6, SR_CTAID.X ;  /* 0x00000000000679c3 */ /* 0x000e620000002500 */
[----:B------:R-:W2:Y:S01]  /*0030*/  LDCU.64 UR4, c[0x0][0x388] ;  /* 0x00007100ff0477ac */ /* 0x000ea20008000a00 */
[----:B0-----:R-:W-:-:S06]  /*0040*/  VIADD R1, R1, 0xffffffd0 ;  /* 0xffffffd001017836 */ /* 0x001fcc0000000000 */
[----:B------:R-:W1:Y:S01]  /*0050*/  LDC R10, c[0x0][0x360] ;  /* 0x0000d800ff0a7b82 */ /* 0x000e620000000800 */
[----:B--2---:R-:W-:Y:S01]  /*0060*/  UIMAD UR4, UR5, UR4, URZ ;  /* 0x00000004050472a4 */ /* 0x004fe2000f8e02ff */
[----:B-1----:R-:W-:-:S05]  /*0070*/  IMAD R10, R10, UR6, R3 ;  /* 0x000000060a0a7c24 */ /* 0x002fca000f8e0203 */
[----:B------:R-:W-:-:S13]  /*0080*/  ISETP.GE.AND P0, PT, R10, UR4, PT ;  /* 0x000000040a007c0c */ /* 0x000fda000bf06270 */
[----:B------:R-:W-:Y:S05]  /*0090*/  @P0 EXIT ;  /* 0x000000000000094d */ /* 0x000fea0003800000 */
[----:B------:R-:W0:Y:S01]  /*00a0*/  LDC.64 R2, c[0x0][0x398] ;  /* 0x0000e600ff027b82 */ /* 0x000e220000000a00 */
[----:B------:R-:W-:Y:S01]  /*00b0*/  ISETP.NE.AND P0, PT, R10, RZ, PT ;  /* 0x000000ff0a00720c */ /* 0x000fe20003f05270 */
[----:B------:R-:W1:Y:S01]  /*00c0*/  LDCU.64 UR6, c[0x0][0x358] ;  /* 0x00006b00ff0677ac */ /* 0x000e620008000a00 */
[----:B------:R-:W-:Y:S01]  /*00d0*/  BSSY.RECONVERGENT B0, `(.L_x_0) ;  /* 0x0000262000007945 */ /* 0x000fe20003800200 */
[----:B0-----:R-:W-:Y:S02]  /*00e0*/  LOP3.LUT R0, R2, 0xaad26b49, RZ, 0x3c, !PT ;  /* 0xaad26b4902007812 */ /* 0x001fe400078e3cff */
[----:B------:R-:W-:-:S03]  /*00f0*/  LOP3.LUT R2, R3, 0xf7dcefdd, RZ, 0x3c, !PT ;  /* 0xf7dcefdd03027812 */ /* 0x000fc600078e3cff */
[----:B------:R-:W-:Y:S02]  /*0100*/  IMAD R0, R0, 0x4182bed5, RZ ;  /* 0x4182bed500007824 */ /* 0x000fe400078e02ff */
[----:B------:R-:W-:Y:S02]  /*0110*/  IMAD R9, R2, -0x658354e5, RZ ;  /* 0x9a7cab1b02097824 */ /* 0x000fe400078e02ff */
[C---:B------:R-:W-:Y:S01]  /*0120*/  VIADD R3, R0.reuse, 0x75bcd15 ;  /* 0x075bcd1500037836 */ /* 0x040fe20000000000 */
[C---:B------:R-:W-:Y:S01]  /*0130*/  LOP3.LUT R6, R0.reuse, 0x159a55e5, RZ, 0x3c, !PT ;  /* 0x159a55e500067812 */ /* 0x040fe200078e3cff */
[C---:B------:R-:W-:Y:S01]  /*0140*/  VIADD R5, R0.reuse, 0x583f19 ;  /* 0x00583f1900057836 */ /* 0x040fe20000000000 */
[----:B------:R-:W-:Y:S01]  /*0150*/  IADD3 R2, PT, PT, R0, 0x64f0c9, R9 ;  /* 0x0064f0c900027810 */ /* 0x000fe20007ffe009 */
[C---:B------:R-:W-:Y:S01]  /*0160*/  VIADD R7, R9.reuse, 0x1f123bb5 ;  /* 0x1f123bb509077836 */ /* 0x040fe20000000000 */
[----:B------:R-:W-:Y:S02]  /*0170*/  LOP3.LUT R4, R9, 0x5491333, RZ, 0x3c, !PT ;  /* 0x0549133309047812 */ /* 0x000fe400078e3cff */
[----:B------:R-:W-:Y:S01]  /*0180*/  SHF.R.S32.HI R0, RZ, 0x1f, R10 ;  /* 0x0000001fff007819 */ /* 0x000fe2000001140a */
[----:B------:R0:W-:Y:S04]  /*0190*/  STL.64 [R1], R2 ;  /* 0x0000000201007387 */ /* 0x0001e80000100a00 */
[----:B------:R0:W-:Y:S04]  /*01a0*/  STL.64 [R1+0x8], R6 ;  /* 0x0000080601007387 */ /* 0x0001e80000100a00 */
[----:B------:R0:W-:Y:S01]  /*01b0*/  STL.64 [R1+0x10], R4 ;  /* 0x0000100401007387 */ /* 0x0001e20000100a00 */
[----:B-1----:R-:W-:Y:S05]  /*01c0*/  @!P0 BRA `(.L_x_1) ;  /* 0x0000002400488947 */ /* 0x002fea0003800000 */
[----:B------:R-:W-:Y:S02]  /*01d0*/  IMAD.MOV.U32 R13, RZ, RZ, R0 ;  /* 0x000000ffff0d7224 */ /* 0x000fe400078e0000 */
[----:B------:R-:W-:Y:S02]  /*01e0*/  IMAD.MOV.U32 R11, RZ, RZ, RZ ;  /* 0x000000ffff0b7224 */ /* 0x000fe400078e00ff */
[----:B0-----:R-:W-:-:S07]  /*01f0*/  IMAD.MOV.U32 R2, RZ, RZ, R10 ;  /* 0x000000ffff027224 */ /* 0x001fce00078e000a */
.L_x_10:
[----:B------:R-:W-:Y:S01]  /*0200*/  LOP3.LUT R0, R2, 0x3, RZ, 0xc0, !PT ;  /* 0x0000000302007812 */ /* 0x000fe200078ec0ff */
[----:B------:R-:W-:Y:S03]  /*0210*/  BSSY.RECONVERGENT B1, `(.L_x_2) ;  /* 0x0000247000017945 */ /* 0x000fe60003800200 */
[----:B------:R-:W-:-:S04]  /*0220*/  ISETP.NE.U32.AND P0, PT, R0, RZ, PT ;  /* 0x000000ff0000720c */ /* 0x000fc80003f05070 */
[----:B------:R-:W-:-:S13]  /*0230*/  ISETP.NE.AND.EX P0, PT, RZ, RZ, PT, P0 ;  /* 0x000000ffff00720c */ /* 0x000fda0003f05300 */
[----:B0-----:R-:W-:Y:S05]  /*0240*/  @!P0 BRA `(.L_x_3) ;  /* 0x00000024000c8947 */ /* 0x001fea0003800000 */
[----:B------:R-:W0:Y:S01]  /*0250*/  LDC.64 R8, c[0x4][RZ] ;  /* 0x01000000ff087b82 */ /* 0x000e220000000a00 */
[----:B------:R-:W-:Y:S01]  /*0260*/  IMAD.MOV.U32 R0, RZ, RZ, RZ ;  /* 0x000000ffff007224 */ /* 0x000fe200078e00ff */
[----:B------:R-:W-:Y:S02]  /*0270*/  CS2R R4, SRZ ;  /* 0x0000000000047805 */ /* 0x000fe4000001ff00 */
[----:B------:R-:W-:Y:S01]  /*0280*/  CS2R R6, SRZ ;  /* 0x0000000000067805 */ /* 0x000fe2000001ff00 */
[----:B------:R-:W-:Y:S02]  /*0290*/  IMAD.MOV.U32 R3, RZ, RZ, RZ ;  /* 0x000000ffff037224 */ /* 0x000fe400078e00ff */
[----:B0-----:R-:W-:-:S07]  /*02a0*/  IMAD.WIDE.U32 R8, R11, 0xc80, R8 ;  /* 0x00000c800b087825 */ /* 0x001fce00078e0008 */
.L_x_5:
[----:B------:R-:W-:-:S06]  /*02b0*/  IMAD R12, R0, 0x4, R1 ;  /* 0x00000004000c7824 */ /* 0x000fcc00078e0201 */
[----:B------:R-:W5:Y:S01]  /*02c0*/  LDL R12, [R12+0x4] ;  /* 0x000004000c0c7983 */ /* 0x000f620000100800 */
[----:B------:R-:W-:-:S05]  /*02d0*/  UMOV UR4, URZ ;  /* 0x000000ff00047c82 */ /* 0x000fca0008000000 */
.L_x_4:
[----:B-----5:R-:W-:Y:S01]  /*02e0*/  SHF.R.U32.HI R22, RZ, UR4, R12 ;  /* 0x00000004ff167c19 */ /* 0x020fe2000801160c */
[----:B------:R-:W-:-:S03]  /*02f0*/  IMAD.SHL.U32 R14, R0, 0x20, RZ ;  /* 0x00000020000e7824 */ /* 0x000fc600078e00ff */
[----:B------:R-:W-:Y:S01]  /*0300*/  LOP3.LUT R15, R22, 0x1, RZ, 0xc0, !PT ;  /* 0x00000001160f7812 */ /* 0x000fe200078ec0ff */
[----:B------:R-:W-:-:S03]  /*0310*/  VIADD R14, R14, UR4 ;  /* 0x000000040e0e7c36 */ /* 0x000fc60008000000 */
[----:B------:R-:W-:Y:S01]  /*0320*/  ISETP.NE.U32.AND P0, PT, R15, 0x1, PT ;  /* 0x000000010f00780c */ /* 0x000fe20003f05070 */
[----:B------:R-:W-:-:S03]  /*0330*/  IMAD R15, R14, 0x5, RZ ;  /* 0x000000050e0f7824 */ /* 0x000fc600078e02ff */
[----:B------:R-:W-:Y:S01]  /*0340*/  R2P PR, R22, 0x7e ;  /* 0x0000007e16007804 */ /* 0x000fe20000000000 */
[----:B------:R-:W-:-:S08]  /*0350*/  IMAD.WIDE.U32 R14, R15, 0x4, R8 ;  /* 0x000000040f0e7825 */ /* 0x000fd000078e0008 */
[----:B------:R-:W2:Y:S04]  /*0360*/  @!P0 LDG.E R16, desc[UR6][R14.64+0x10] ;  /* 0x000010060e108981 */ /* 0x000ea8000c1e1900 */
[----:B------:R-:W3:Y:S04]  /*0370*/  @P1 LDG.E R18, desc[UR6][R14.64+0x24] ;  /* 0x000024060e121981 */ /* 0x000ee8000c1e1900 */
[----:B------:R-:W4:Y:S04]  /*0380*/  @P2 LDG.E R20, desc[UR6][R14.64+0x38] ;  /* 0x000038060e142981 */ /* 0x000f28000c1e1900 */
[----:B------:R-:W4:Y:S04]  /*0390*/  @P3 LDG.E R24, desc[UR6][R14.64+0x4c] ;  /* 0x00004c060e183981 */ /* 0x000f28000c1e1900 */
[----:B------:R-:W4:Y:S04]  /*03a0*/  @P4 LDG.E R26, desc[UR6][R14.64+0x60] ;  /* 0x000060060e1a4981 */ /* 0x000f28000c1e1900 */
[----:B------:R-:W4:Y:S04]  /*03b0*/  @!P0 LDG.E R17, desc[UR6][R14.64+0x4] ;  /* 0x000004060e118981 */ /* 0x000f28000c1e1900 */
[----:B------:R-:W4:Y:S04]  /*03c0*/  @!P0 LDG.E R19, desc[UR6][R14.64+0xc] ;  /* 0x00000c060e138981 */ /* 0x000f28000c1e1900 */
[----:B------:R-:W4:Y:S04]  /*03d0*/  @P1 LDG.E R21, desc[UR6][R14.64+0x18] ;  /* 0x000018060e151981 */ /* 0x000f28000c1e1900 */
[----:B------:R-:W4:Y:S04]  /*03e0*/  @P3 LDG.E R23, desc[UR6][R14.64+0x40] ;  /* 0x000040060e173981 */ /* 0x000f28000c1e1900 */
[----:B------:R-:W4:Y:S04]  /*03f0*/  @P5 LDG.E R25, desc[UR6][R14.64+0x70] ;  /* 0x000070060e195981 */ /* 0x000f28000c1e1900 */
[----:B------:R-:W4:Y:S01]  /*0400*/  @P6 LDG.E R28, desc[UR6][R14.64+0x88] ;  /* 0x000088060e1c6981 */ /* 0x000f22000c1e1900 */
[----:B--2---:R-:W-:-:S03]  /*0410*/  @!P0 LOP3.LUT R5, R5, R16, RZ, 0x3c, !PT ;  /* 0x0000001005058212 */ /* 0x004fc600078e3cff */
[----:B------:R-:W2:Y:S01]  /*0420*/  @!P0 LDG.E R16, desc[UR6][R14.64] ;  /* 0x000000060e108981 */ /* 0x000ea2000c1e1900 */
[----:B---3--:R-:W-:-:S03]  /*0430*/  @P1 LOP3.LUT R5, R5, R18, RZ, 0x3c, !PT ;  /* 0x0000001205051212 */ /* 0x008fc600078e3cff */
[----:B------:R-:W3:Y:S01]  /*0440*/  @!P0 LDG.E R18, desc[UR6][R14.64+0x8] ;  /* 0x000008060e128981 */ /* 0x000ee2000c1e1900 */
[----:B----4-:R-:W-:-:S03]  /*0450*/  @P2 LOP3.LUT R5, R5, R20, RZ, 0x3c, !PT ;  /* 0x0000001405052212 */ /* 0x010fc600078e3cff */
[----:B------:R-:W4:Y:S01]  /*0460*/  @P1 LDG.E R20, desc[UR6][R14.64+0x14] ;  /* 0x000014060e141981 */ /* 0x000f22000c1e1900 */
[----:B------:R-:W-:-:S03]  /*0470*/  @P3 LOP3.LUT R5, R5, R24, RZ, 0x3c, !PT ;  /* 0x0000001805053212 */ /* 0x000fc600078e3cff */
[----:B------:R-:W4:Y:S01]  /*0480*/  @P5 LDG.E R24, desc[UR6][R14.64+0x74] ;  /* 0x000074060e185981 */ /* 0x000f22000c1e1900 */
[----:B------:R-:W-:-:S03]  /*0490*/  @P4 LOP3.LUT R5, R5, R26, RZ, 0x3c, !PT ;  /* 0x0000001a05054212 */ /* 0x000fc600078e3cff */
[----:B------:R-:W4:Y:S01]  /*04a0*/  @P3 LDG.E R26, desc[UR6][R14.64+0x44] ;  /* 0x000044060e1a3981 */ /* 0x000f22000c1e1900 */
[----:B------:R-:W-:-:S03]  /*04b0*/  @!P0 LOP3.LUT R6, R6, R17, RZ, 0x3c, !PT ;  /* 0x0000001106068212 */ /* 0x000fc600078e3cff */
[----:B------:R-:W4:Y:S01]  /*04c0*/  @P1 LDG.E R17, desc[UR6][R14.64+0x20] ;  /* 0x000020060e111981 */ /* 0x000f22000c1e1900 */
[----:B------:R-:W-:-:S03]  /*04d0*/  @!P0 LOP3.LUT R4, R4, R19, RZ, 0x3c, !PT ;  /* 0x0000001304048212 */ /* 0x000fc600078e3cff */
[----:B------:R-:W4:Y:S01]  /*04e0*/  @P2 LDG.E R19, desc[UR6][R14.64+0x2c] ;  /* 0x00002c060e132981 */ /* 0x000f22000c1e1900 */
[----:B------:R-:W-:-:S03]  /*04f0*/  @P1 LOP3.LUT R6, R6, R21, RZ, 0x3c, !PT ;  /* 0x0000001506061212 */ /* 0x000fc600078e3cff */
[----:B------:R-:W4:Y:S01]  /*0500*/  @P2 LDG.E R21, desc[UR6][R14.64+0x34] ;  /* 0x000034060e152981 */ /* 0x000f22000c1e1900 */
[----:B--2---:R-:W-:-:S03]  /*0510*/  @!P0 LOP3.LUT R3, R3, R16, RZ, 0x3c, !PT ;  /* 0x0000001003038212 */ /* 0x004fc600078e3cff */
[----:B------:R-:W2:Y:S01]  /*0520*/  @P1 LDG.E R16, desc[UR6][R14.64+0x1c] ;  /* 0x00001c060e101981 */ /* 0x000ea2000c1e1900 */
[----:B---3--:R-:W-:-:S03]  /*0530*/  @!P0 LOP3.LUT R7, R7, R18, RZ, 0x3c, !PT ;  /* 0x0000001207078212 */ /* 0x008fc600078e3cff */
[----:B------:R-:W3:Y:S01]  /*0540*/  @P2 LDG.E R18, desc[UR6][R14.64+0x28] ;  /* 0x000028060e122981 */ /* 0x000ee2000c1e1900 */
[----:B----4-:R-:W-:-:S03]  /*0550*/  @P1 LOP3.LUT R3, R3, R20, RZ, 0x3c, !PT ;  /* 0x0000001403031212 */ /* 0x010fc600078e3cff */
[----:B------:R-:W4:Y:S01]  /*0560*/  @P2 LDG.E R20, desc[UR6][R14.64+0x30] ;  /* 0x000030060e142981 */ /* 0x000f22000c1e1900 */
[----:B------:R-:W-:-:S03]  /*0570*/  @P5 LOP3.LUT R5, R5, R24, RZ, 0x3c, !PT ;  /* 0x0000001805055212 */ /* 0x000fc600078e3cff */
[----:B------:R-:W4:Y:S01]  /*0580*/  @P3 LDG.E R24, desc[UR6][R14.64+0x3c] ;  /* 0x00003c060e183981 */ /* 0x000f22000c1e1900 */
[----:B------:R-:W-:-:S03]  /*0590*/  @P1 LOP3.LUT R4, R4, R17, RZ, 0x3c, !PT ;  /* 0x0000001104041212 */ /* 0x000fc600078e3cff */
[----:B------:R-:W4:Y:S01]  /*05a0*/  @P3 LDG.E R17, desc[UR6][R14.64+0x48] ;  /* 0x000048060e113981 */ /* 0x000f22000c1e1900 */
[----:B------:R-:W-:-:S03]  /*05b0*/  @P2 LOP3.LUT R6, R6, R19, RZ, 0x3c, !PT ;  /* 0x0000001306062212 */ /* 0x000fc600078e3cff */
[----:B------:R-:W4:Y:S01]  /*05c0*/  @P4 LDG.E R19, desc[UR6][R14.64+0x54] ;  /* 0x000054060e134981 */ /* 0x000f22000c1e1900 */
[----:B------:R-:W-:Y:S02]  /*05d0*/  @P2 LOP3.LUT R4, R4, R21, RZ, 0x3c, !PT ;  /* 0x0000001504042212 */ /* 0x000fe400078e3cff */
[----:B------:R-:W-:Y:S01]  /*05e0*/  @P3 LOP3.LUT R6, R6, R23, RZ, 0x3c, !PT ;  /* 0x0000001706063212 */ /* 0x000fe200078e3cff */
[----:B------:R-:W4:Y:S04]  /*05f0*/  @P4 LDG.E R21, desc[UR6][R14.64+0x5c] ;  /* 0x00005c060e154981 */ /* 0x000f28000c1e1900 */
[----:B------:R-:W4:Y:S01]  /*0600*/  @P5 LDG.E R23, desc[UR6][R14.64+0x68] ;  /* 0x000068060e175981 */ /* 0x000f22000c1e1900 */
[----:B--2---:R-:W-:-:S03]  /*0610*/  @P1 LOP3.LUT R7, R7, R16, RZ, 0x3c, !PT ;  /* 0x0000001007071212 */ /* 0x004fc600078e3cff */
[----:B------:R-:W2:Y:S01]  /*0620*/  @P4 LDG.E R16, desc[UR6][R14.64+0x50] ;  /* 0x000050060e104981 */ /* 0x000ea2000c1e1900 */
[----:B---3--:R-:W-:-:S03]  /*0630*/  @P2 LOP3.LUT R3, R3, R18, RZ, 0x3c, !PT ;  /* 0x0000001203032212 */ /* 0x008fc600078e3cff */
[----:B------:R-:W3:Y:S01]  /*0640*/  @P4 LDG.E R18, desc[UR6][R14.64+0x58] ;  /* 0x000058060e124981 */ /* 0x000ee2000c1e1900 */
[----:B----4-:R-:W-:-:S03]  /*0650*/  @P2 LOP3.LUT R7, R7, R20, RZ, 0x3c, !PT ;  /* 0x0000001407072212 */ /* 0x010fc600078e3cff */
[----:B------:R-:W4:Y:S01]  /*0660*/  @P5 LDG.E R20, desc[UR6][R14.64+0x64] ;  /* 0x000064060e145981 */ /* 0x000f22000c1e1900 */
[----:B------:R-:W-:-:S03]  /*0670*/  @P3 LOP3.LUT R3, R3, R24, RZ, 0x3c, !PT ;  /* 0x0000001803033212 */ /* 0x000fc600078e3cff */
[----:B------:R-:W4:Y:S01]  /*0680*/  @P5 LDG.E R24, desc[UR6][R14.64+0x6c] ;  /* 0x00006c060e185981 */ /* 0x000f22000c1e1900 */
[----:B------:R-:W-:Y:S02]  /*0690*/  LOP3.LUT P0, RZ, R22, 0x80, RZ, 0xc0, !PT ;  /* 0x0000008016ff7812 */ /* 0x000fe4000780c0ff */
[----:B------:R-:W-:Y:S02]  /*06a0*/  @P3 LOP3.LUT R7, R7, R26, RZ, 0x3c, !PT ;  /* 0x0000001a07073212 */ /* 0x000fe400078e3cff */
[----:B------:R-:W-:Y:S02]  /*06b0*/  @P3 LOP3.LUT R4, R4, R17, RZ, 0x3c, !PT ;  /* 0x0000001104043212 */ /* 0x000fe400078e3cff */
[----:B------:R-:W4:Y:S01]  /*06c0*/  @P6 LDG.E R17, desc[UR6][R14.64+0x7c] ;  /* 0x00007c060e116981 */ /* 0x000f22000c1e1900 */
[----:B------:R-:W-:-:S03]  /*06d0*/  @P4 LOP3.LUT R6, R6, R19, RZ, 0x3c, !PT ;  /* 0x0000001306064212 */ /* 0x000fc600078e3cff */
[----:B------:R-:W4:Y:S01]  /*06e0*/  @P6 LDG.E R19, desc[UR6][R14.64+0x84] ;  /* 0x000084060e136981 */ /* 0x000f22000c1e1900 */
[----:B------:R-:W-:-:S03]  /*06f0*/  @P4 LOP3.LUT R4, R4, R21, RZ, 0x3c, !PT ;  /* 0x0000001504044212 */ /* 0x000fc600078e3cff */
[----:B------:R-:W4:Y:S01]  /*0700*/  @P0 LDG.E R26, desc[UR6][R14.64+0x9c] ;  /* 0x00009c060e1a0981 */ /* 0x000f22000c1e1900 */
[----:B------:R-:W-:-:S03]  /*0710*/  @P5 LOP3.LUT R6, R6, R23, RZ, 0x3c, !PT ;  /* 0x0000001706065212 */ /* 0x000fc600078e3cff */
        /* <DEDUP_REMOVED lines=10> */
[----:B------:R-:W-:Y:S02]  /*07c0*/  @P5 LOP3.LUT R4, R4, R25, RZ, 0x3c, !PT ;  /* 0x0000001904045212 */ /* 0x000fe400078e3cff */
[----:B------:R-:W-:Y:S02]  /*07d0*/  @P6 LOP3.LUT R5, R5, R28, RZ, 0x3c, !PT ;  /* 0x0000001c05056212 */ /* 0x000fe400078e3cff */
[----:B------:R-:W-:Y:S02]  /*07e0*/  @P6 LOP3.LUT R6, R6, R17, RZ, 0x3c, !PT ;  /* 0x0000001106066212 */ /* 0x000fe400078e3cff */
[----:B------:R-:W-:Y:S02]  /*07f0*/  @P6 LOP3.LUT R4, R4, R19, RZ, 0x3c, !PT ;  /* 0x0000001304046212 */ /* 0x000fe400078e3cff */
[----:B------:R-:W-:Y:S02]  /*0800*/  @P0 LOP3.LUT R5, R5, R26, RZ, 0x3c, !PT ;  /* 0x0000001a05050212 */ /* 0x000fe400078e3cff */
[----:B------:R-:W-:-:S02]  /*0810*/  @P0 LOP3.LUT R6, R6, R21, RZ, 0x3c, !PT ;  /* 0x0000001506060212 */ /* 0x000fc400078e3cff */
[----:B------:R-:W-:Y:S02]  /*0820*/  @P0 LOP3.LUT R4, R4, R23, RZ, 0x3c, !PT ;  /* 0x0000001704040212 */ /* 0x000fe400078e3cff */
[----:B--2---:R-:W-:Y:S02]  /*0830*/  @P6 LOP3.LUT R3, R3, R16, RZ, 0x3c, !PT ;  /* 0x0000001003036212 */ /* 0x004fe400078e3cff */
[----:B---3--:R-:W-:Y:S02]  /*0840*/  @P6 LOP3.LUT R7, R7, R18, RZ, 0x3c, !PT ;  /* 0x0000001207076212 */ /* 0x008fe400078e3cff */
[----:B----4-:R-:W-:Y:S02]  /*0850*/  @P0 LOP3.LUT R3, R3, R20, RZ, 0x3c, !PT ;  /* 0x0000001403030212 */ /* 0x010fe400078e3cff */
[----:B------:R-:W-:Y:S02]  /*0860*/  @P0 LOP3.LUT R7, R7, R24, RZ, 0x3c, !PT ;  /* 0x0000001807070212 */ /* 0x000fe400078e3cff */
[----:B------:R-:W-:-:S13]  /*0870*/  R2P PR, R22.B1, 0x7f ;  /* 0x0000007f16007804 */ /* 0x000fda0000001000 */
[----:B------:R-:W2:Y:S04]  /*0880*/  @P0 LDG.E R18, desc[UR6][R14.64+0xa0] ;  /* 0x0000a0060e120981 */ /* 0x000ea8000c1e1900 */
[----:B------:R-:W3:Y:S04]  /*0890*/  @P0 LDG.E R19, desc[UR6][R14.64+0xa4] ;  /* 0x0000a4060e130981 */ /* 0x000ee8000c1e1900 */
[----:B------:R-:W4:Y:S04]  /*08a0*/  @P0 LDG.E R20, desc[UR6][R14.64+0xa8] ;  /* 0x0000a8060e140981 */ /* 0x000f28000c1e1900 */
[----:B------:R-:W4:Y:S04]  /*08b0*/  @P0 LDG.E R21, desc[UR6][R14.64+0xac] ;  /* 0x0000ac060e150981 */ /* 0x000f28000c1e1900 */
[----:B------:R-:W4:Y:S04]  /*08c0*/  @P0 LDG.E R24, desc[UR6][R14.64+0xb0] ;  /* 0x0000b0060e180981 */ /* 0x000f28000c1e1900 */
[----:B------:R-:W4:Y:S04]  /*08d0*/  @P1 LDG.E R16, desc[UR6][R14.64+0xbc] ;  /* 0x0000bc060e101981 */ /* 0x000f28000c1e1900 */
[----:B------:R-:W4:Y:S04]  /*08e0*/  @P1 LDG.E R26, desc[UR6][R14.64+0xb4] ;  /* 0x0000b4060e1a1981 */ /* 0x000f28000c1e1900 */
        /* <DEDUP_REMOVED lines=11> */
[----:B------:R-:W-:Y:S01]  /*09a0*/  LOP3.LUT P0, RZ, R22, 0x8000, RZ, 0xc0, !PT ;  /* 0x0000800016ff7812 */ /* 0x000fe2000780c0ff */
[----:B------:R-:W4:Y:S01]  /*09b0*/  @P2 LDG.E R24, desc[UR6][R14.64+0xd8] ;  /* 0x0000d8060e182981 */ /* 0x000f22000c1e1900 */
[----:B------:R-:W-:-:S03]  /*09c0*/  @P1 LOP3.LUT R7, R7, R16, RZ, 0x3c, !PT ;  /* 0x0000001007071212 */ /* 0x000fc600078e3cff */
[----:B------:R-:W4:Y:S01]  /*09d0*/  @P2 LDG.E R22, desc[UR6][R14.64+0xd0] ;  /* 0x0000d0060e162981 */ /* 0x000f22000c1e1900 */
[----:B------:R-:W-:-:S03]  /*09e0*/  @P1 LOP3.LUT R3, R3, R26, RZ, 0x3c, !PT ;  /* 0x0000001a03031212 */ /* 0x000fc600078e3cff */
[----:B------:R-:W4:Y:S01]  /*09f0*/  @P3 LDG.E R16, desc[UR6][R14.64+0xe4] ;  /* 0x0000e4060e103981 */ /* 0x000f22000c1e1900 */
[----:B------:R-:W-:-:S03]  /*0a00*/  @P1 LOP3.LUT R6, R6, R23, RZ, 0x3c, !PT ;  /* 0x0000001706061212 */ /* 0x000fc600078e3cff */
[----:B------:R-:W4:Y:S01]  /*0a10*/  @P3 LDG.E R26, desc[UR6][R14.64+0xdc] ;  /* 0x0000dc060e1a3981 */ /* 0x000f22000c1e1900 */
[----:B------:R-:W-:-:S03]  /*0a20*/  @P1 LOP3.LUT R4, R4, R17, RZ, 0x3c, !PT ;  /* 0x0000001104041212 */ /* 0x000fc600078e3cff */
        /* <DEDUP_REMOVED lines=43> */
[----:B------:R-:W-:-:S04]  /*0ce0*/  UIADD3 UR4, UPT, UPT, UR4, 0x10, URZ ;  /* 0x0000001004047890 */ /* 0x000fc8000fffe0ff */
[----:B------:R-:W-:Y:S01]  /*0cf0*/  UISETP.NE.AND UP0, UPT, UR4, 0x20, UPT ;  /* 0x000000200400788c */ /* 0x000fe2000bf05270 */
[----:B--2---:R-:W-:Y:S02]  /*0d00*/  @P5 LOP3.LUT R5, R5, R18, RZ, 0x3c, !PT ;  /* 0x0000001205055212 */ /* 0x004fe400078e3cff */
[----:B---3--:R-:W-:Y:S02]  /*0d10*/  @P6 LOP3.LUT R6, R6, R19, RZ, 0x3c, !PT ;  /* 0x0000001306066212 */ /* 0x008fe400078e3cff */
[----:B----4-:R-:W-:Y:S02]  /*0d20*/  @P6 LOP3.LUT R3, R3, R20, RZ, 0x3c, !PT ;  /* 0x0000001403036212 */ /* 0x010fe400078e3cff */
[----:B------:R-:W-:Y:S02]  /*0d30*/  @P6 LOP3.LUT R4, R4, R21, RZ, 0x3c, !PT ;  /* 0x0000001504046212 */ /* 0x000fe400078e3cff */
[----:B------:R-:W-:Y:S02]  /*0d40*/  @P6 LOP3.LUT R7, R7, R22, RZ, 0x3c, !PT ;  /* 0x0000001607076212 */ /* 0x000fe400078e3cff */
[----:B------:R-:W-:-:S02]  /*0d50*/  @P6 LOP3.LUT R5, R5, R16, RZ, 0x3c, !PT ;  /* 0x0000001005056212 */ /* 0x000fc400078e3cff */
[----:B------:R-:W-:Y:S02]  /*0d60*/  @P0 LOP3.LUT R3, R3, R24, RZ, 0x3c, !PT ;  /* 0x0000001803030212 */ /* 0x000fe400078e3cff */
[----:B------:R-:W-:Y:S02]  /*0d70*/  @P0 LOP3.LUT R5, R5, R28, RZ, 0x3c, !PT ;  /* 0x0000001c05050212 */ /* 0x000fe400078e3cff */
[----:B------:R-:W-:Y:S02]  /*0d80*/  @P0 LOP3.LUT R7, R7, R26, RZ, 0x3c, !PT ;  /* 0x0000001a07070212 */ /* 0x000fe400078e3cff */
[----:B------:R-:W-:Y:S02]  /*0d90*/  @P0 LOP3.LUT R4, R4, R23, RZ, 0x3c, !PT ;  /* 0x0000001704040212 */ /* 0x000fe400078e3cff */
[----:B------:R-:W-:Y:S01]  /*0da0*/  @P0 LOP3.LUT R6, R6, R17, RZ, 0x3c, !PT ;  /* 0x0000001106060212 */ /* 0x000fe200078e3cff */
[----:B------:R-:W-:Y:S06]  /*0db0*/  BRA.U UP0, `(.L_x_4) ;  /* 0xfffffff500487547 */ /* 0x000fec000b83ffff */
[----:B------:R-:W-:-:S05]  /*0dc0*/  VIADD R0, R0, 0x1 ;  /* 0x0000000100007836 */ /* 0x000fca0000000000 */
[----:B------:R-:W-:-:S13]  /*0dd0*/  ISETP.NE.AND P0, PT, R0, 0x5, PT ;  /* 0x000000050000780c */ /* 0x000fda0003f05270 */
[----:B------:R-:W-:Y:S05]  /*0de0*/  @P0 BRA `(.L_x_5) ;  /* 0xfffffff400300947 */ /* 0x000fea000383ffff */
[----:B------:R-:W-:Y:S01]  /*0df0*/  LOP3.LUT R0, R2, 0x3, RZ, 0xc0, !PT ;  /* 0x0000000302007812 */ /* 0x000fe200078ec0ff */
[----:B------:R0:W-:Y:S03]  /*0e00*/  STL.64 [R1+0x8], R6 ;  /* 0x0000080601007387 */ /* 0x0001e60000100a00 */
[----:B------:R-:W-:Y:S01]  /*0e10*/  ISETP.NE.U32.AND P0, PT, R0, 0x1, PT ;  /* 0x000000010000780c */ /* 0x000fe20003f05070 */
[----:B------:R0:W-:Y:S03]  /*0e20*/  STL.64 [R1+0x10], R4 ;  /* 0x0000100401007387 */ /* 0x0001e60000100a00 */
[----:B------:R-:W-:Y:S01]  /*0e30*/  ISETP.NE.AND.EX P0, PT, RZ, RZ, PT, P0 ;  /* 0x000000ffff00720c */ /* 0x000fe20003f05300 */
[----:B------:R0:W-:-:S12]  /*0e40*/  STL [R1+0x4], R3 ;  /* 0x0000040301007387 */ /* 0x0001d80000100800 */
[----:B0-----:R-:W-:Y:S05]  /*0e50*/  @!P0 BRA `(.L_x_3) ;  /* 0x0000001800088947 */ /* 0x001fea0003800000 */
[----:B------:R-:W-:Y:S01]  /*0e60*/  UMOV UR4, URZ ;  /* 0x000000ff00047c82 */ /* 0x000fe20008000000 */
[----:B------:R-:W-:Y:S01]  /*0e70*/  UMOV UR5, URZ ;  /* 0x000000ff00057c82 */ /* 0x000fe20008000000 */
[----:B------:R-:W-:Y:S02]  /*0e80*/  IMAD.MOV.U32 R0, RZ, RZ, RZ ;  /* 0x000000ffff007224 */ /* 0x000fe400078e00ff */
[----:B------:R-:W-:Y:S02]  /*0e90*/  IMAD.MOV.U32 R4, RZ, RZ, RZ ;  /* 0x000000ffff047224 */ /* 0x000fe400078e00ff */
[----:B------:R-:W-:Y:S02]  /*0ea0*/  IMAD.MOV.U32 R7, RZ, RZ, RZ ;  /* 0x000000ffff077224 */ /* 0x000fe400078e00ff */
[----:B------:R-:W-:Y:S02]  /*0eb0*/  IMAD.MOV.U32 R3, RZ, RZ, RZ ;  /* 0x000000ffff037224 */ /* 0x000fe400078e00ff */
[----:B------:R-:W-:-:S02]  /*0ec0*/  IMAD.U32 R5, RZ, RZ, UR4 ;  /* 0x00000004ff057e24 */ /* 0x000fc4000f8e00ff */
[----:B------:R-:W-:-:S07]  /*0ed0*/  IMAD.U32 R6, RZ, RZ, UR5 ;  /* 0x00000005ff067e24 */ /* 0x000fce000f8e00ff */
.L_x_7:
[----:B------:R-:W-:-:S06]  /*0ee0*/  IMAD R12, R0, 0x4, R1 ;  /* 0x00000004000c7824 */ /* 0x000fcc00078e0201 */
[----:B------:R-:W5:Y:S01]  /*0ef0*/  LDL R12, [R12+0x4] ;  /* 0x000004000c0c7983 */ /* 0x000f620000100800 */
[----:B------:R-:W-:-:S05]  /*0f00*/  UMOV UR4, URZ ;  /* 0x000000ff00047c82 */ /* 0x000fca0008000000 */
.L_x_6:
        /* <DEDUP_REMOVED lines=178> */
[----:B------:R0:W-:Y:S03]  /*1a30*/  STL [R1+0x4], R3 ;  /* 0x0000040301007387 */ /* 0x0001e60000100800 */
[----:B------:R-:W-:Y:S01]  /*1a40*/  ISETP.NE.U32.AND P0, PT, R0, 0x3, PT ;  /* 0x000000030000780c */ /* 0x000fe20003f05070 */
[----:B------:R0:W-:Y:S03]  /*1a50*/  STL.64 [R1+0x8], R6 ;  /* 0x0000080601007387 */ /* 0x0001e60000100a00 */
[----:B------:R-:W-:Y:S01]  /*1a60*/  ISETP.NE.AND.EX P0, PT, RZ, RZ, PT, P0 ;  /* 0x000000ffff00720c */ /* 0x000fe20003f05300 */
[----:B------:R0:W-:-:S12]  /*1a70*/  STL.64 [R1+0x10], R4 ;  /* 0x0000100401007387 */ /* 0x0001d80000100a00 */
[----:B0-----:R-:W-:Y:S05]  /*1a80*/  @P0 BRA `(.L_x_3) ;  /* 0x0000000800fc0947 */ /* 0x001fea0003800000 */
        /* <DEDUP_REMOVED lines=8> */
.L_x_9:
[----:B------:R-:W-:-:S06]  /*1b10*/  IMAD R12, R0, 0x4, R1 ;  /* 0x00000004000c7824 */ /* 0x000fcc00078e0201 */
[----:B------:R-:W5:Y:S01]  /*1b20*/  LDL R12, [R12+0x4] ;  /* 0x000004000c0c7983 */ /* 0x000f620000100800 */
[----:B------:R-:W-:-:S05]  /*1b30*/  UMOV UR4, URZ ;  /* 0x000000ff00047c82 */ /* 0x000fca0008000000 */
.L_x_8:
        /* <DEDUP_REMOVED lines=177> */
[----:B------:R0:W-:Y:S04]  /*2650*/  STL [R1+0x4], R3 ;  /* 0x0000040301007387 */ /* 0x0001e80000100800 */
[----:B------:R0:W-:Y:S04]  /*2660*/  STL.64 [R1+0x8], R6 ;  /* 0x0000080601007387 */ /* 0x0001e80000100a00 */
[----:B------:R0:W-:Y:S02]  /*2670*/  STL.64 [R1+0x10], R4 ;  /* 0x0000100401007387 */ /* 0x0001e40000100a00 */
.L_x_3:
[----:B------:R-:W-:Y:S05]  /*2680*/  BSYNC.RECONVERGENT B1 ;  /* 0x0000000000017941 */ /* 0x000fea0003800200 */
.L_x_2:
[C---:B------:R-:W-:Y:S01]  /*2690*/  ISETP.GT.U32.AND P0, PT, R2.reuse, 0x3, PT ;  /* 0x000000030200780c */ /* 0x040fe20003f04070 */
[----:B------:R-:W-:Y:S01]  /*26a0*/  VIADD R11, R11, 0x1 ;  /* 0x000000010b0b7836 */ /* 0x000fe20000000000 */
[--C-:B------:R-:W-:Y:S02]  /*26b0*/  SHF.R.U64 R2, R2, 0x2, R13.reuse ;  /* 0x0000000202027819 */ /* 0x100fe4000000120d */
[----:B------:R-:W-:Y:S02]  /*26c0*/  ISETP.GT.U32.AND.EX P0, PT, R13, RZ, PT, P0 ;  /* 0x000000ff0d00720c */ /* 0x000fe40003f04100 */
[----:B------:R-:W-:-:S11]  /*26d0*/  SHF.R.U32.HI R13, RZ, 0x2, R13 ;  /* 0x00000002ff0d7819 */ /* 0x000fd6000001160d */
[----:B------:R-:W-:Y:S05]  /*26e0*/  @P0 BRA `(.L_x_10) ;  /* 0xffffffd800c40947 */ /* 0x000fea000383ffff */
.L_x_1:
[----:B------:R-:W-:Y:S05]  /*26f0*/  BSYNC.RECONVERGENT B0 ;  /* 0x0000000000007941 */ /* 0x000fea0003800200 */
.L_x_0:
[----:B------:R-:W1:Y:S01]  /*2700*/  LDC.64 R8, c[0x0][0x398] ;  /* 0x0000e600ff087b82 */ /* 0x000e620000000a00 */
[----:B------:R-:W-:Y:S01]  /*2710*/  SHF.R.U32.HI R0, RZ, 0x2, R3 ;  /* 0x00000002ff007819 */ /* 0x000fe20000011603 */
[----:B------:R-:W-:Y:S03]  /*2720*/  BSSY.RECONVERGENT B0, `(.L_x_11) ;  /* 0x000003f000007945 */ /* 0x000fe60003800200 */
[----:B------:R-:W-:Y:S01]  /*2730*/  LOP3.LUT R0, R0, R3, RZ, 0x3c, !PT ;  /* 0x0000000300007212 */ /* 0x000fe200078e3cff */
[----:B0-----:R-:W-:-:S04]  /*2740*/  IMAD.SHL.U32 R3, R5, 0x10, RZ ;  /* 0x0000001005037824 */ /* 0x001fc800078e00ff */
[----:B------:R-:W-:-:S05]  /*2750*/  IMAD.SHL.U32 R2, R0, 0x2, RZ ;  /* 0x0000000200027824 */ /* 0x000fca00078e00ff */
[----:B------:R-:W-:Y:S01]  /*2760*/  LOP3.LUT R2, R0, R2, R3, 0x96, !PT ;  /* 0x0000000200027212 */ /* 0x000fe200078e9603 */
[----:B------:R-:W-:-:S03]  /*2770*/  IMAD.MOV.U32 R3, RZ, RZ, 0x2f800000 ;  /* 0x2f800000ff037424 */ /* 0x000fc600078e00ff */
[----:B------:R-:W-:Y:S02]  /*2780*/  LOP3.LUT R5, R2, R5, RZ, 0x3c, !PT ;  /* 0x0000000502057212 */ /* 0x000fe400078e3cff */
[----:B-1----:R-:W-:Y:S02]  /*2790*/  LOP3.LUT R8, R8, 0xaad26b49, RZ, 0x3c, !PT ;  /* 0xaad26b4908087812 */ /* 0x002fe400078e3cff */
[----:B------:R-:W-:-:S03]  /*27a0*/  LOP3.LUT R9, R9, 0xf7dcefdd, RZ, 0x3c, !PT ;  /* 0xf7dcefdd09097812 */ /* 0x000fc600078e3cff */
[----:B------:R-:W-:Y:S02]  /*27b0*/  IMAD R8, R8, 0x4182bed5, RZ ;  /* 0x4182bed508087824 */ /* 0x000fe400078e02ff */
[----:B------:R-:W-:-:S05]  /*27c0*/  IMAD R9, R9, -0x658354e5, RZ ;  /* 0x9a7cab1b09097824 */ /* 0x000fca00078e02ff */
[----:B------:R-:W-:Y:S01]  /*27d0*/  IADD3 R0, PT, PT, R8, 0x64f0c9, R9 ;  /* 0x0064f0c908007810 */ /* 0x000fe20007ffe009 */
[----:B------:R-:W-:-:S03]  /*27e0*/  IMAD.MOV.U32 R9, RZ, RZ, 0x3e055027 ;  /* 0x3e055027ff097424 */ /* 0x000fc600078e00ff */
[----:B------:R-:W-:-:S04]  /*27f0*/  IADD3 R2, PT, PT, R0, 0x587c5, R5 ;  /* 0x000587c500027810 */ /* 0x000fc80007ffe005 */
[----:B------:R-:W-:-:S05]  /*2800*/  I2FP.F32.U32 R2, R2 ;  /* 0x0000000200027245 */ /* 0x000fca0000201000 */
[----:B------:R-:W-:-:S05]  /*2810*/  FFMA R2, R2, R3, 1.1641532182693481445e-10 ;  /* 0x2f00000002027423 */ /* 0x000fca0000000003 */
[----:B------:R-:W-:-:S13]  /*2820*/  FSETP.GEU.AND P0, PT, R2, 1.175494350822287508e-38, PT ;  /* 0x008000000200780b */ /* 0x000fda0003f0e000 */
[----:B------:R-:W-:-:S04]  /*2830*/  @!P0 FMUL R2, R2, 8388608 ;  /* 0x4b00000002028820 */ /* 0x000fc80000400000 */
[----:B------:R-:W-:-:S05]  /*2840*/  VIADD R3, R2, 0xc0d55555 ;  /* 0xc0d5555502037836 */ /* 0x000fca0000000000 */
[----:B------:R-:W-:-:S04]  /*2850*/  LOP3.LUT R7, R3, 0xff800000, RZ, 0xc0, !PT ;  /* 0xff80000003077812 */ /* 0x000fc800078ec0ff */
[----:B------:R-:W-:Y:S01]  /*2860*/  I2FP.F32.S32 R4, R7 ;  /* 0x0000000700047245 */ /* 0x000fe20000201400 */
[----:B------:R-:W-:Y:S02]  /*2870*/  IMAD.IADD R3, R2, 0x1, -R7 ;  /* 0x0000000102037824 */ /* 0x000fe400078e0a07 */
[----:B------:R-:W-:Y:S02]  /*2880*/  IMAD.MOV.U32 R7, RZ, RZ, 0x7f800000 ;  /* 0x7f800000ff077424 */ /* 0x000fe400078e00ff */
[----:B------:R-:W-:-:S04]  /*2890*/  FADD R8, R3, -1 ;  /* 0xbf80000003087421 */ /* 0x000fc80000000000 */
[----:B------:R-:W-:-:S04]  /*28a0*/  FFMA R3, R8, -R9, 0.14084610342979431152 ;  /* 0x3e1039f608037423 */ /* 0x000fc80000000809 */
[----:B------:R-:W-:-:S04]  /*28b0*/  FFMA R3, R8, R3, -0.12148627638816833496 ;  /* 0xbdf8cdcc08037423 */ /* 0x000fc80000000003 */
[----:B------:R-:W-:-:S04]  /*28c0*/  FFMA R3, R8, R3, 0.13980610668659210205 ;  /* 0x3e0f295508037423 */ /* 0x000fc80000000003 */
[----:B------:R-:W-:-:S04]  /*28d0*/  FFMA R3, R8, R3, -0.16684235632419586182 ;  /* 0xbe2ad8b908037423 */ /* 0x000fc80000000003 */
[----:B------:R-:W-:-:S04]  /*28e0*/  FFMA R3, R8, R3, 0.20012299716472625732 ;  /* 0x3e4ced0b08037423 */ /* 0x000fc80000000003 */
[----:B------:R-:W-:-:S04]  /*28f0*/  FFMA R3, R8, R3, -0.24999669194221496582 ;  /* 0xbe7fff2208037423 */ /* 0x000fc80000000003 */
[----:B------:R-:W-:-:S04]  /*2900*/  FFMA R3, R8, R3, 0.33333182334899902344 ;  /* 0x3eaaaa7808037423 */ /* 0x000fc80000000003 */
[----:B------:R-:W-:Y:S01]  /*2910*/  FFMA R9, R8, R3, -0.5 ;  /* 0xbf00000008097423 */ /* 0x000fe20000000003 */
[----:B------:R-:W-:Y:S02]  /*2920*/  FSEL R3, RZ, -23, P0 ;  /* 0xc1b80000ff037808 */ /* 0x000fe40000000000 */
[----:B------:R-:W-:Y:S01]  /*2930*/  ISETP.GT.U32.AND P0, PT, R2, 0x7f7fffff, PT ;  /* 0x7f7fffff0200780c */ /* 0x000fe20003f04070 */
[----:B------:R-:W-:Y:S02]  /*2940*/  FMUL R9, R8, R9 ;  /* 0x0000000908097220 */ /* 0x000fe40000400000 */
[----:B------:R-:W-:Y:S01]  /*2950*/  FFMA R4, R4, 1.1920928955078125e-07, R3 ;  /* 0x3400000004047823 */ /* 0x000fe20000000003 */
[----:B------:R-:W-:Y:S01]  /*2960*/  SHF.R.U32.HI R3, RZ, 0x2, R6 ;  /* 0x00000002ff037819 */ /* 0x000fe20000011606 */
[----:B------:R-:W-:-:S03]  /*2970*/  FFMA R9, R8, R9, R8 ;  /* 0x0000000908097223 */ /* 0x000fc60000000008 */
[----:B------:R-:W-:Y:S01]  /*2980*/  LOP3.LUT R3, R3, R6, RZ, 0x3c, !PT ;  /* 0x0000000603037212 */ /* 0x000fe200078e3cff */
[----:B------:R-:W-:Y:S01]  /*2990*/  FFMA R9, R4, 0.69314718246459960938, R9 ;  /* 0x3f31721804097823 */ /* 0x000fe20000000009 */
[----:B------:R-:W-:-:S03]  /*29a0*/  IMAD.SHL.U32 R4, R5, 0x10, RZ ;  /* 0x0000001005047824 */ /* 0x000fc600078e00ff */
[C---:B------:R-:W-:Y:S01]  /*29b0*/  @P0 FFMA R9, R2.reuse, R7, +INF ;  /* 0x7f80000002090423 */ /* 0x040fe20000000007 */
[----:B------:R-:W-:Y:S01]  /*29c0*/  FSETP.NEU.AND P0, PT, R2, RZ, PT ;  /* 0x000000ff0200720b */ /* 0x000fe20003f0d000 */
[----:B------:R-:W-:Y:S02]  /*29d0*/  IMAD.SHL.U32 R6, R3, 0x2, RZ ;  /* 0x0000000203067824 */ /* 0x000fe400078e00ff */
[----:B------:R-:W-:-:S03]  /*29e0*/  FMUL R9, R9, -2 ;  /* 0xc000000009097820 */ /* 0x000fc60000400000 */
[----:B------:R-:W-:Y:S02]  /*29f0*/  LOP3.LUT R4, R3, R6, R4, 0x96, !PT ;  /* 0x0000000603047212 */ /* 0x000fe400078e9604 */
[----:B------:R-:W-:Y:S02]  /*2a00*/  FSEL R9, R9, +INF , P0 ;  /* 0x7f80000009097808 */ /* 0x000fe40000000000 */
[----:B------:R-:W-:Y:S02]  /*2a10*/  LOP3.LUT R5, R4, R5, RZ, 0x3c, !PT ;  /* 0x0000000504057212 */ /* 0x000fe400078e3cff */
[----:B------:R0:W1:Y:S01]  /*2a20*/  MUFU.RSQ R2, R9 ;  /* 0x0000000900027308 */ /* 0x0000620000001400 */
[----:B------:R-:W-:Y:S01]  /*2a30*/  VIADD R3, R9, 0xf3000000 ;  /* 0xf300000009037836 */ /* 0x000fe20000000000 */
[----:B------:R-:W-:Y:S01]  /*2a40*/  IADD3 R5, PT, PT, R0, 0xb0f8a, R5 ;  /* 0x000b0f8a00057810 */ /* 0x000fe20007ffe005 */
[----:B------:R-:W-:-:S03]  /*2a50*/  IMAD.MOV.U32 R0, RZ, RZ, 0x30c90fdb ;  /* 0x30c90fdbff007424 */ /* 0x000fc600078e00ff */
[----:B------:R-:W-:Y:S02]  /*2a60*/  ISETP.GT.U32.AND P0, PT, R3, 0x727fffff, PT ;  /* 0x727fffff0300780c */ /* 0x000fe40003f04070 */
[----:B------:R-:W-:-:S05]  /*2a70*/  I2FP.F32.U32 R5, R5 ;  /* 0x0000000500057245 */ /* 0x000fca0000201000 */
[----:B------:R-:W-:-:S06]  /*2a80*/  FFMA R8, R5, R0, 7.314590599882819788e-10 ;  /* 0x30490fdb05087423 */ /* 0x000fcc0000000000 */
[----:B01----:R-:W-:Y:S05]  /*2a90*/  @!P0 BRA `(.L_x_12) ;  /* 0x00000000000c8947 */ /* 0x003fea0003800000 */
[----:B------:R-:W-:-:S07]  /*2aa0*/  MOV R7, 0x2ac0 ;  /* 0x00002ac000077802 */ /* 0x000fce0000000f00 */
[----:B------:R-:W-:Y:S05]  /*2ab0*/  CALL.REL.NOINC `($__internal_0_$__cuda_sm20_sqrt_rn_f32_slowpath) ;  /* 0x0000000000447944 */ /* 0x000fea0003c00000 */
[----:B------:R-:W-:Y:S05]  /*2ac0*/  BRA `(.L_x_13) ;  /* 0x0000000000107947 */ /* 0x000fea0003800000 */
.L_x_12:
[----:B------:R-:W-:Y:S01]  /*2ad0*/  FMUL.FTZ R0, R9, R2 ;  /* 0x0000000209007220 */ /* 0x000fe20000410000 */
[----:B------:R-:W-:-:S03]  /*2ae0*/  FMUL.FTZ R2, R2, 0.5 ;  /* 0x3f00000002027820 */ /* 0x000fc60000410000 */
[----:B------:R-:W-:-:S04]  /*2af0*/  FFMA R3, -R0, R0, R9 ;  /* 0x0000000000037223 */ /* 0x000fc80000000109 */
[----:B------:R-:W-:-:S07]  /*2b00*/  FFMA R0, R3, R2, R0 ;  /* 0x0000000203007223 */ /* 0x000fce0000000000 */
.L_x_13:
[----:B------:R-:W-:Y:S05]  /*2b10*/  BSYNC.RECONVERGENT B0 ;  /* 0x0000000000007941 */ /* 0x000fea0003800200 */
.L_x_11:
[----:B------:R-:W-:Y:S01]  /*2b20*/  FMUL.RZ R4, R8, 0.15915493667125701904 ;  /* 0x3e22f98308047820 */ /* 0x000fe2000040c000 */
[----:B------:R-:W0:Y:S01]  /*2b30*/  LDC.64 R6, c[0x0][0x390] ;  /* 0x0000e400ff067b82 */ /* 0x000e220000000a00 */
[----:B------:R-:W1:Y:S01]  /*2b40*/  LDCU.64 UR4, c[0x0][0x380] ;  /* 0x00007000ff0477ac */ /* 0x000e620008000a00 */
[----:B------:R-:W-:Y:S01]  /*2b50*/  SHF.R.S32.HI R9, RZ, 0x1f, R10 ;  /* 0x0000001fff097819 */ /* 0x000fe2000001140a */
[----:B------:R-:W2:Y:S01]  /*2b60*/  MUFU.SIN R3, R4 ;  /* 0x0000000400037308 */ /* 0x000ea20000000400 */
[----:B-1----:R-:W-:Y:S01]  /*2b70*/  LEA R2, P0, R10, UR4, 0x2 ;  /* 0x000000040a027c11 */ /* 0x002fe2000f8010ff */
[----:B--2---:R-:W-:-:S03]  /*2b80*/  FMUL R5, R3, R0 ;  /* 0x0000000003057220 */ /* 0x004fc60000400000 */
[----:B------:R-:W-:Y:S01]  /*2b90*/  LEA.HI.X R3, R10, UR5, R9, 0x2, P0 ;  /* 0x000000050a037c11 */ /* 0x000fe200080f1409 */
[----:B0-----:R-:W-:-:S05]  /*2ba0*/  FFMA R5, R5, R7, R6 ;  /* 0x0000000705057223 */ /* 0x001fca0000000006 */
[----:B------:R-:W-:Y:S01]  /*2bb0*/  STG.E desc[UR6][R2.64], R5 ;  /* 0x0000000502007986 */ /* 0x000fe2000c101906 */
[----:B------:R-:W-:Y:S05]  /*2bc0*/  EXIT ;  /* 0x000000000000794d */ /* 0x000fea0003800000 */
        .weak           $__internal_0_$__cuda_sm20_sqrt_rn_f32_slowpath
        .type           $__internal_0_$__cuda_sm20_sqrt_rn_f32_slowpath,@function
        .size           $__internal_0_$__cuda_sm20_sqrt_rn_f32_slowpath,(.L_x_16 - $__internal_0_$__cuda_sm20_sqrt_rn_f32_slowpath)
$__internal_0_$__cuda_sm20_sqrt_rn_f32_slowpath:
[----:B------:R-:W-:-:S13]  /*2bd0*/  LOP3.LUT P0, RZ, R9, 0x7fffffff, RZ, 0xc0, !PT ;  /* 0x7fffffff09ff7812 */ /* 0x000fda000780c0ff */
[----:B------:R-:W-:Y:S01]  /*2be0*/  @!P0 IMAD.MOV.U32 R2, RZ, RZ, R9 ;  /* 0x000000ffff028224 */ /* 0x000fe200078e0009 */
[----:B------:R-:W-:Y:S06]  /*2bf0*/  @!P0 BRA `(.L_x_14) ;  /* 0x0000000000448947 */ /* 0x000fec0003800000 */
[----:B------:R-:W-:Y:S01]  /*2c00*/  FSETP.GEU.FTZ.AND P0, PT, R9, RZ, PT ;  /* 0x000000ff0900720b */ /* 0x000fe20003f1e000 */
[----:B------:R-:W-:-:S12]  /*2c10*/  IMAD.MOV.U32 R0, RZ, RZ, R9 ;  /* 0x000000ffff007224 */ /* 0x000fd800078e0009 */
[----:B------:R-:W-:Y:S01]  /*2c20*/  @!P0 IMAD.MOV.U32 R2, RZ, RZ, 0x7fffffff ;  /* 0x7fffffffff028424 */ /* 0x000fe200078e00ff */
[----:B------:R-:W-:Y:S06]  /*2c30*/  @!P0 BRA `(.L_x_14) ;  /* 0x0000000000348947 */ /* 0x000fec0003800000 */
[----:B------:R-:W-:-:S13]  /*2c40*/  FSETP.GTU.FTZ.AND P0, PT, |R0|, +INF , PT ;  /* 0x7f8000000000780b */ /* 0x000fda0003f1c200 */
[----:B------:R-:W-:Y:S01]  /*2c50*/  @P0 FADD.FTZ R2, R0, 1 ;  /* 0x3f80000000020421 */ /* 0x000fe20000010000 */
[----:B------:R-:W-:Y:S06]  /*2c60*/  @P0 BRA `(.L_x_14) ;  /* 0x0000000000280947 */ /* 0x000fec0003800000 */
[----:B------:R-:W-:-:S13]  /*2c70*/  FSETP.NEU.FTZ.AND P0, PT, |R0|, +INF , PT ;  /* 0x7f8000000000780b */ /* 0x000fda0003f1d200 */
[----:B------:R-:W-:-:S04]  /*2c80*/  @P0 FFMA R3, R0, 1.84467440737095516160e+19, RZ ;  /* 0x5f80000000030823 */ /* 0x000fc800000000ff */
[----:B------:R-:W0:Y:S02]  /*2c90*/  @P0 MUFU.RSQ R2, R3 ;  /* 0x0000000300020308 */ /* 0x000e240000001400 */
[----:B0-----:R-:W-:Y:S01]  /*2ca0*/  @P0 FMUL.FTZ R4, R3, R2 ;  /* 0x0000000203040220 */ /* 0x001fe20000410000 */
[----:B------:R-:W-:Y:S01]  /*2cb0*/  @P0 FMUL.FTZ R6, R2, 0.5 ;  /* 0x3f00000002060820 */ /* 0x000fe20000410000 */
[----:B------:R-:W-:Y:S02]  /*2cc0*/  @!P0 IMAD.MOV.U32 R2, RZ, RZ, R0 ;  /* 0x000000ffff028224 */ /* 0x000fe400078e0000 */
[----:B------:R-:W-:-:S04]  /*2cd0*/  @P0 FADD.FTZ R5, -R4, -RZ ;  /* 0x800000ff04050221 */ /* 0x000fc80000010100 */
[----:B------:R-:W-:-:S04]  /*2ce0*/  @P0 FFMA R5, R4, R5, R3 ;  /* 0x0000000504050223 */ /* 0x000fc80000000003 */
[----:B------:R-:W-:-:S04]  /*2cf0*/  @P0 FFMA R5, R5, R6, R4 ;  /* 0x0000000605050223 */ /* 0x000fc80000000004 */
[----:B------:R-:W-:-:S07]  /*2d00*/  @P0 FMUL.FTZ R2, R5, 2.3283064365386962891e-10 ;  /* 0x2f80000005020820 */ /* 0x000fce0000410000 */
.L_x_14:
[----:B------:R-:W-:Y:S02]  /*2d10*/  IMAD.MOV.U32 R0, RZ, RZ, R2 ;  /* 0x000000ffff007224 */ /* 0x000fe400078e0002 */
[----:B------:R-:W-:Y:S02]  /*2d20*/  IMAD.MOV.U32 R2, RZ, RZ, R7 ;  /* 0x000000ffff027224 */ /* 0x000fe400078e0007 */
[----:B------:R-:W-:-:S04]  /*2d30*/  IMAD.MOV.U32 R3, RZ, RZ, 0x0 ;  /* 0x00000000ff037424 */ /* 0x000fc800078e00ff */
[----:B------:R-:W-:Y:S05]  /*2d40*/  RET.REL.NODEC R2 `(_Z16fillMatrixKernelPfiiffm) ;  /* 0xffffffd002ac7950 */ /* 0x000fea0003c3ffff */
.L_x_15:
[----:B------:R-:W-:-:S00]  /*2d50*/  BRA `(.L_x_15) ;  /* 0xfffffffc00fc7947 */ /* 0x000fc0000383ffff */
[----:B------:R-:W-:-:S00]  /*2d60*/  NOP ;  /* 0x0000000000007918 */ /* 0x000fc00000000000 */
        /* <DEDUP_REMOVED lines=9> */
.L_x_16:


//--------------------- .nv.global.init           --------------------------
	.section	.nv.global.init,"aw",@progbits
	.align	4
.nv.global.init:
	.type		mrg32k3aM1SubSeq,@object
	.size		mrg32k3aM1SubSeq,(mrg32k3aM2SubSeq - mrg32k3aM1SubSeq)
mrg32k3aM1SubSeq:
        /*0000*/ 	.byte	0x0b, 0xcc, 0xee, 0x04, 0x73, 0x29, 0x8b, 0x6f, 0xf6, 0x53, 0x03, 0xf6, 0x23, 0xf6, 0xea, 0xda
        /* <DEDUP_REMOVED lines=125> */
	.type		mrg32k3aM2SubSeq,@object
	.size		mrg32k3aM2SubSeq,(mrg32k3aM1 - mrg32k3aM2SubSeq)
mrg32k3aM2SubSeq:
        /* <DEDUP_REMOVED lines=126> */
	.type		mrg32k3aM1,@object
	.size		mrg32k3aM1,(mrg32k3aM1Seq - mrg32k3aM1)
mrg32k3aM1:
        /* <DEDUP_REMOVED lines=144> */
	.type		mrg32k3aM1Seq,@object
	.size		mrg32k3aM1Seq,(mrg32k3aM2 - mrg32k3aM1Seq)
mrg32k3aM1Seq:
        /* <DEDUP_REMOVED lines=144> */
	.type		mrg32k3aM2,@object
	.size		mrg32k3aM2,(mrg32k3aM2Seq - mrg32k3aM2)
mrg32k3aM2:
        /* <DEDUP_REMOVED lines=144> */
	.type		mrg32k3aM2Seq,@object
	.size		mrg32k3aM2Seq,(precalc_xorwow_matrix - mrg32k3aM2Seq)
mrg32k3aM2Seq:
        /* <DEDUP_REMOVED lines=144> */
	.type		precalc_xorwow_matrix,@object
	.size		precalc_xorwow_matrix,(precalc_xorwow_offset_matrix - precalc_xorwow_matrix)
precalc_xorwow_matrix:
        /* <DEDUP_REMOVED lines=6400> */
	.type		precalc_xorwow_offset_matrix,@object
	.size		precalc_xorwow_offset_matrix,(.L_1 - precalc_xorwow_offset_matrix)
precalc_xorwow_offset_matrix:
        /* <DEDUP_REMOVED lines=6400> */
.L_1:


//--------------------- .nv.shared.reserved.0     --------------------------
	.section	.nv.shared.reserved.0,"aw",@nobits
	.weak		__nv_reservedSMEM_offset_0_alias
	.size		__nv_reservedSMEM_offset_0_alias, 0, 64
	.other		__nv_reservedSMEM_offset_0_alias,@"STO_CUDA_RESERVED_SHARED STV_DEFAULT"
__nv_reservedSMEM_offset_0_alias:
	.zero		0
	.zero		64


//--------------------- .nv.constant0._Z16fillMatrixKernelPfiiffm --------------------------
	.section	.nv.constant0._Z16fillMatrixKernelPfiiffm,"a",@progbits
	.sectionflags	@""
	.align	4
.nv.constant0._Z16fillMatrixKernelPfiiffm:
	.zero		928


//--------------------- SYMBOLS --------------------------

	.type		.nv.reservedSmem.offset0,@object
	.size		.nv.reservedSmem.offset0,0x4
